	.target	sm_90a

	.elftype	@"ET_EXEC"


//--------------------- .note.nv.tkinfo           --------------------------
	.section	.note.nv.tkinfo,"",@"SHT_NOTE"
	.sectionflags	@"SHF_NOTE_NV_TKINFO"
	.tkinfo
        /*0018*/ 	.word	0x00000002
        /*0030*/ 	.string	""
        /*0030*/ 	.string	"ptxas"
        /*0030*/ 	.string	"Cuda compilation tools, release 13.0, V13.0.88"
        /*0030*/ 	.string	"Build cuda_13.0.r13.0/compiler.36424714_0"
        /*0030*/ 	.string	"-arch sm_90a -m 64 "



//--------------------- .note.nv.cuinfo           --------------------------
	.section	.note.nv.cuinfo,"",@"SHT_NOTE"
	.sectionflags	@"SHF_NOTE_NV_CUINFO"
        /*0018*/ 	.short	0x0002
        /*001a*/ 	.short	0x005a
        /*001c*/ 	.short	0x0082
	.zero		2


//--------------------- .nv.info                  --------------------------
	.section	.nv.info,"",@"SHT_CUDA_INFO"
	.align	4


	//----- nvinfo : EIATTR_REGCOUNT
	.align		4
        /*0000*/ 	.byte	0x04, 0x2f
        /*0002*/ 	.short	(.L_15 - .L_14)
	.align		4
.L_14:
        /*0004*/ 	.word	index@(_ZN7cutlass13device_kernelINS_4gemm6kernel13GemmUniversalIN4cute5tupleIJiiiiEEENS1_10collective13CollectiveMmaINS1_34MainloopSm90TmaGmmaWarpSpecializedILi2ENS5_IJNS4_1CILi1EEESB_SB_EEENS1_35KernelTmaWarpSpecializedCooperativeEEENS5_IJNSA_ILi192EEENSA_ILi176EEENSA_ILi128EEEEEENS_10bfloat16_tENS5_IJlSB_lEEESJ_SK_NS4_8TiledMMAINS4_8MMA_AtomIJNS4_4SM904GMMA27MMA_64x16x16_F32BF16BF16_SSILNSO_5MajorE0ELSQ_0ELNSO_7ScaleInE1ELSR_1EEEEEENS4_6LayoutINS5_IJNSA_ILi2EEESB_SB_EEENS5_IJSB_NSA_ILi0EEESX_EEEEENS5_IJNS4_10UnderscoreES10_S10_EEEEENS4_13SM90_TMA_LOADENS4_14ComposedLayoutINS4_7SwizzleILi3ELi4ELi3EEENS4_18smem_ptr_flag_bitsILi16EEENSU_INS5_IJNSA_ILi8EEENSA_ILi64EEEEEENS5_IJS1A_SB_EEEEEEEvNS4_8identityES13_S1E_vS1F_EENS_8epilogue10collective6detail29Sm90TmaWarpSpecializedAdapterINS1I_15DefaultEpilogueISJ_SK_SK_NS1H_6thread17LinearCombinationISJ_Li1EffLNS1M_9ScaleType4KindE0ELNS_15FloatRoundStyleE2ESJ_EENS1_15EpilogueDefaultEEEEEvvEEEEvNT_6ParamsE)
        /*0008*/ 	.word	0x000000a8


	//----- nvinfo : EIATTR_FRAME_SIZE
	.align		4
.L_15:
        /*000c*/ 	.byte	0x04, 0x11
        /*000e*/ 	.short	(.L_17 - .L_16)
	.align		4
.L_16:
        /*0010*/ 	.word	index@(_ZN7cutlass13device_kernelINS_4gemm6kernel13GemmUniversalIN4cute5tupleIJiiiiEEENS1_10collective13CollectiveMmaINS1_34MainloopSm90TmaGmmaWarpSpecializedILi2ENS5_IJNS4_1CILi1EEESB_SB_EEENS1_35KernelTmaWarpSpecializedCooperativeEEENS5_IJNSA_ILi192EEENSA_ILi176EEENSA_ILi128EEEEEENS_10bfloat16_tENS5_IJlSB_lEEESJ_SK_NS4_8TiledMMAINS4_8MMA_AtomIJNS4_4SM904GMMA27MMA_64x16x16_F32BF16BF16_SSILNSO_5MajorE0ELSQ_0ELNSO_7ScaleInE1ELSR_1EEEEEENS4_6LayoutINS5_IJNSA_ILi2EEESB_SB_EEENS5_IJSB_NSA_ILi0EEESX_EEEEENS5_IJNS4_10UnderscoreES10_S10_EEEEENS4_13SM90_TMA_LOADENS4_14ComposedLayoutINS4_7SwizzleILi3ELi4ELi3EEENS4_18smem_ptr_flag_bitsILi16EEENSU_INS5_IJNSA_ILi8EEENSA_ILi64EEEEEENS5_IJS1A_SB_EEEEEEEvNS4_8identityES13_S1E_vS1F_EENS_8epilogue10collective6detail29Sm90TmaWarpSpecializedAdapterINS1I_15DefaultEpilogueISJ_SK_SK_NS1H_6thread17LinearCombinationISJ_Li1EffLNS1M_9ScaleType4KindE0ELNS_15FloatRoundStyleE2ESJ_EENS1_15EpilogueDefaultEEEEEvvEEEEvNT_6ParamsE)
        /*0014*/ 	.word	0x00000000


	//----- nvinfo : EIATTR_MIN_STACK_SIZE
	.align		4
.L_17:
        /*0018*/ 	.byte	0x04, 0x12
        /*001a*/ 	.short	(.L_19 - .L_18)
	.align		4
.L_18:
        /*001c*/ 	.word	index@(_ZN7cutlass13device_kernelINS_4gemm6kernel13GemmUniversalIN4cute5tupleIJiiiiEEENS1_10collective13CollectiveMmaINS1_34MainloopSm90TmaGmmaWarpSpecializedILi2ENS5_IJNS4_1CILi1EEESB_SB_EEENS1_35KernelTmaWarpSpecializedCooperativeEEENS5_IJNSA_ILi192EEENSA_ILi176EEENSA_ILi128EEEEEENS_10bfloat16_tENS5_IJlSB_lEEESJ_SK_NS4_8TiledMMAINS4_8MMA_AtomIJNS4_4SM904GMMA27MMA_64x16x16_F32BF16BF16_SSILNSO_5MajorE0ELSQ_0ELNSO_7ScaleInE1ELSR_1EEEEEENS4_6LayoutINS5_IJNSA_ILi2EEESB_SB_EEENS5_IJSB_NSA_ILi0EEESX_EEEEENS5_IJNS4_10UnderscoreES10_S10_EEEEENS4_13SM90_TMA_LOADENS4_14ComposedLayoutINS4_7SwizzleILi3ELi4ELi3EEENS4_18smem_ptr_flag_bitsILi16EEENSU_INS5_IJNSA_ILi8EEENSA_ILi64EEEEEENS5_IJS1A_SB_EEEEEEEvNS4_8identityES13_S1E_vS1F_EENS_8epilogue10collective6detail29Sm90TmaWarpSpecializedAdapterINS1I_15DefaultEpilogueISJ_SK_SK_NS1H_6thread17LinearCombinationISJ_Li1EffLNS1M_9ScaleType4KindE0ELNS_15FloatRoundStyleE2ESJ_EENS1_15EpilogueDefaultEEEEEvvEEEEvNT_6ParamsE)
        /*0020*/ 	.word	0x00000000
.L_19:


//--------------------- .nv.compat                --------------------------
	.section	.nv.compat,"",@"SHT_CUDA_COMPAT_INFO"
	.align	4
        /*0000*/ 	.byte	0x02, 0x09, 0x01, 0x00, 0x02, 0x02, 0x04, 0x00, 0x02, 0x05, 0x05, 0x00, 0x03, 0x07, 0x01, 0x01
        /*0010*/ 	.byte	0x02, 0x03, 0x01, 0x00, 0x02, 0x06, 0x01, 0x00, 0x04, 0x0b, 0x08, 0x00, 0x00, 0x00, 0x00, 0x00
        /*0020*/ 	.byte	0x00, 0x00, 0x00, 0x00


//--------------------- .nv.info._ZN7cutlass13device_kernelINS_4gemm6kernel13GemmUniversalIN4cute5tupleIJiiiiEEENS1_10collective13CollectiveMmaINS1_34MainloopSm90TmaGmmaWarpSpecializedILi2ENS5_IJNS4_1CILi1EEESB_SB_EEENS1_35KernelTmaWarpSpecializedCooperativeEEENS5_IJNSA_ILi192EEENSA_ILi176EEENSA_ILi128EEEEEENS_10bfloat16_tENS5_IJlSB_lEEESJ_SK_NS4_8TiledMMAINS4_8MMA_AtomIJNS4_4SM904GMMA27MMA_64x16x16_F32BF16BF16_SSILNSO_5MajorE0ELSQ_0ELNSO_7ScaleInE1ELSR_1EEEEEENS4_6LayoutINS5_IJNSA_ILi2EEESB_SB_EEENS5_IJSB_NSA_ILi0EEESX_EEEEENS5_IJNS4_10UnderscoreES10_S10_EEEEENS4_13SM90_TMA_LOADENS4_14ComposedLayoutINS4_7SwizzleILi3ELi4ELi3EEENS4_18smem_ptr_flag_bitsILi16EEENSU_INS5_IJNSA_ILi8EEENSA_ILi64EEEEEENS5_IJS1A_SB_EEEEEEEvNS4_8identityES13_S1E_vS1F_EENS_8epilogue10collective6detail29Sm90TmaWarpSpecializedAdapterINS1I_15DefaultEpilogueISJ_SK_SK_NS1H_6thread17LinearCombinationISJ_Li1EffLNS1M_9ScaleType4KindE0ELNS_15FloatRoundStyleE2ESJ_EENS1_15EpilogueDefaultEEEEEvvEEEEvNT_6ParamsE --------------------------
	.section	.nv.info._ZN7cutlass13device_kernelINS_4gemm6kernel13GemmUniversalIN4cute5tupleIJiiiiEEENS1_10collective13CollectiveMmaINS1_34MainloopSm90TmaGmmaWarpSpecializedILi2ENS5_IJNS4_1CILi1EEESB_SB_EEENS1_35KernelTmaWarpSpecializedCooperativeEEENS5_IJNSA_ILi192EEENSA_ILi176EEENSA_ILi128EEEEEENS_10bfloat16_tENS5_IJlSB_lEEESJ_SK_NS4_8TiledMMAINS4_8MMA_AtomIJNS4_4SM904GMMA27MMA_64x16x16_F32BF16BF16_SSILNSO_5MajorE0ELSQ_0ELNSO_7ScaleInE1ELSR_1EEEEEENS4_6LayoutINS5_IJNSA_ILi2EEESB_SB_EEENS5_IJSB_NSA_ILi0EEESX_EEEEENS5_IJNS4_10UnderscoreES10_S10_EEEEENS4_13SM90_TMA_LOADENS4_14ComposedLayoutINS4_7SwizzleILi3ELi4ELi3EEENS4_18smem_ptr_flag_bitsILi16EEENSU_INS5_IJNSA_ILi8EEENSA_ILi64EEEEEENS5_IJS1A_SB_EEEEEEEvNS4_8identityES13_S1E_vS1F_EENS_8epilogue10collective6detail29Sm90TmaWarpSpecializedAdapterINS1I_15DefaultEpilogueISJ_SK_SK_NS1H_6thread17LinearCombinationISJ_Li1EffLNS1M_9ScaleType4KindE0ELNS_15FloatRoundStyleE2ESJ_EENS1_15EpilogueDefaultEEEEEvvEEEEvNT_6ParamsE,"",@"SHT_CUDA_INFO"
	.sectionflags	@""
	.align	4


	//----- nvinfo : EIATTR_CUDA_API_VERSION
	.align		4
        /*0000*/ 	.byte	0x04, 0x37
        /*0002*/ 	.short	(.L_21 - .L_20)
.L_20:
        /*0004*/ 	.word	0x00000082


	//----- nvinfo : EIATTR_KPARAM_INFO
	.align		4
.L_21:
        /*0008*/ 	.byte	0x04, 0x17
        /*000a*/ 	.short	(.L_23 - .L_22)
.L_22:
        /*000c*/ 	.word	0x00000000
        /*0010*/ 	.short	0x0000
        /*0012*/ 	.short	0x0070
        /*0014*/ 	.byte	0x00, 0xf0, 0x01, 0x10


	//----- nvinfo : EIATTR_SPARSE_MMA_MASK
	.align		4
.L_23:
        /*0018*/ 	.byte	0x03, 0x50
        /*001a*/ 	.short	0x0000


	//----- nvinfo : EIATTR_MAXREG_COUNT
	.align		4
        /*001c*/ 	.byte	0x03, 0x1b
        /*001e*/ 	.short	0x00a8


	//----- nvinfo : EIATTR_NUM_BARRIERS
	.align		4
        /*0020*/ 	.byte	0x02, 0x4c
        /*0022*/ 	.byte	0x01
	.zero		1


	//----- nvinfo : EIATTR_EXTERNS
	.align		4
        /*0024*/ 	.byte	0x04, 0x0f
        /*0026*/ 	.short	(.L_25 - .L_24)


	//   ....[0]....
	.align		4
.L_24:
        /*0028*/ 	.word	index@(__assertfail)


	//----- nvinfo : EIATTR_MERCURY_ISA_VERSION
	.align		4
.L_25:
        /*002c*/ 	.byte	0x03, 0x5f
        /*002e*/ 	.short	0x0101


	//----- nvinfo : EIATTR_INT_WARP_WIDE_INSTR_OFFSETS
	.align		4
        /*0030*/ 	.byte	0x04, 0x31
        /*0032*/ 	.short	(.L_27 - .L_26)


	//   ....[0]....
.L_26:
        /*0034*/ 	.word	0x00000380


	//   ....[1]....
        /*0038*/ 	.word	0x00000390


	//   ....[2]....
        /*003c*/ 	.word	0x00000470


	//----- nvinfo : EIATTR_COOP_GROUP_MASK_REGIDS
	.align		4
.L_27:
        /*0040*/ 	.byte	0x04, 0x29
        /*0042*/ 	.short	(.L_29 - .L_28)


	//   ....[0]....
.L_28:
        /*0044*/ 	.word	0xffffffff


	//   ....[1]....
        /*0048*/ 	.word	0xffffffff


	//   ....[2]....
        /*004c*/ 	.word	0xffffffff


	//   ....[3]....
        /*0050*/ 	.word	0xffffffff


	//   ....[4]....
        /*0054*/ 	.word	0xffffffff


	//----- nvinfo : EIATTR_COOP_GROUP_INSTR_OFFSETS
	.align		4
.L_29:
        /*0058*/ 	.byte	0x04, 0x28
        /*005a*/ 	.short	(.L_31 - .L_30)


	//   ....[0]....
.L_30:
        /*005c*/ 	.word	0x00000060


	//   ....[1]....
        /*0060*/ 	.word	0x00000070


	//   ....[2]....
        /*0064*/ 	.word	0x00000130


	//   ....[3]....
        /*0068*/ 	.word	0x00000280


	//   ....[4]....
        /*006c*/ 	.word	0x00000f60


	//----- nvinfo : EIATTR_REG_RECONFIG
	.align		4
.L_31:
        /*0070*/ 	.byte	0x01, 0x54
	.zero		2


	//----- nvinfo : EIATTR_SYSCALL_OFFSETS
	.align		4
        /*0074*/ 	.byte	0x04, 0x46
        /*0076*/ 	.short	(.L_33 - .L_32)


	//   ....[0]....
.L_32:
        /*0078*/ 	.word	0x00001110


	//----- nvinfo : EIATTR_MBARRIER_INSTR_OFFSETS
	.align		4
.L_33:
        /*007c*/ 	.byte	0x04, 0x39
        /*007e*/ 	.short	(.L_35 - .L_34)


	//   ....[0]....
.L_34:
        /*0080*/ 	.word	0x00000230
        /*0084*/ 	.word	0x000000ff
        /*0088*/ 	.word	0x00000000
        /*008c*/ 	.short	0x0100
        /*008e*/ 	.byte	0x08
	.zero		1


	//   ....[1]....
        /*0090*/ 	.word	0x00000240
        /*0094*/ 	.word	0x000000ff
        /*0098*/ 	.word	0x00000010
        /*009c*/ 	.short	0x0100
        /*009e*/ 	.byte	0x08
	.zero		1


	//   ....[2]....
        /*00a0*/ 	.word	0x00000250
        /*00a4*/ 	.word	0x000000ff
        /*00a8*/ 	.word	0x00000008
        /*00ac*/ 	.short	0x0100
        /*00ae*/ 	.byte	0x08
	.zero		1


	//   ....[3]....
        /*00b0*/ 	.word	0x00000260
        /*00b4*/ 	.word	0x000000ff
        /*00b8*/ 	.word	0x00000018
        /*00bc*/ 	.short	0x0100
        /*00be*/ 	.byte	0x08
	.zero		1


	//   ....[4]....
        /*00c0*/ 	.word	0x000004e0
        /*00c4*/ 	.word	0x000000ff
        /*00c8*/ 	.word	0x00000030
        /*00cc*/ 	.short	0x0100
        /*00ce*/ 	.byte	0x06
	.zero		1


	//   ....[5]....
        /*00d0*/ 	.word	0x00000540
        /*00d4*/ 	.word	0x000000ff
        /*00d8*/ 	.word	0x00000038
        /*00dc*/ 	.short	0x0100
        /*00de*/ 	.byte	0x06
	.zero		1


	//   ....[6]....
        /*00e0*/ 	.word	0x00001190
        /*00e4*/ 	.word	0x00000003
        /*00e8*/ 	.word	0x00000000
        /*00ec*/ 	.short	0x010a
        /*00ee*/ 	.byte	0x3f
	.zero		1


	//   ....[7]....
        /*00f0*/ 	.word	0x000011d0
        /*00f4*/ 	.word	0x00000003
        /*00f8*/ 	.word	0x00000000
        /*00fc*/ 	.short	0x010a
        /*00fe*/ 	.byte	0x3f
	.zero		1


	//   ....[8]....
        /*0100*/ 	.word	0x00005610
        /*0104*/ 	.word	0x000000ff
        /*0108*/ 	.word	0x00000000
        /*010c*/ 	.short	0x010a
        /*010e*/ 	.byte	0x04
	.zero		1


	//   ....[9]....
        /*0110*/ 	.word	0x00005650
        /*0114*/ 	.word	0x000000ff
        /*0118*/ 	.word	0x00000000
        /*011c*/ 	.short	0x010a
        /*011e*/ 	.byte	0x04
	.zero		1


	//   ....[10]....
        /*0120*/ 	.word	0x00009aa0
        /*0124*/ 	.word	0x000000ff
        /*0128*/ 	.word	0x00000000
        /*012c*/ 	.short	0x0101
        /*012e*/ 	.byte	0x04
	.zero		1


	//   ....[11]....
        /*0130*/ 	.word	0x00009c40
        /*0134*/ 	.word	0x000000ff
        /*0138*/ 	.word	0x00000000
        /*013c*/ 	.short	0x0101
        /*013e*/ 	.byte	0x04
	.zero		1


	//   ....[12]....
        /*0140*/ 	.word	0x000156f0
        /*0144*/ 	.word	0x0000000c
        /*0148*/ 	.word	0x00000010
        /*014c*/ 	.short	0x010a
        /*014e*/ 	.byte	0x3f
	.zero		1


	//   ....[13]....
        /*0150*/ 	.word	0x00015b70
        /*0154*/ 	.word	0x00000005
        /*0158*/ 	.word	0x00000038
        /*015c*/ 	.short	0x0101
        /*015e*/ 	.byte	0x3f
	.zero		1


	//   ....[14]....
        /*0160*/ 	.word	0x000162a0
        /*0164*/ 	.word	0x00000007
        /*0168*/ 	.word	0x00000000
        /*016c*/ 	.short	0x010a
        /*016e*/ 	.byte	0x3f
	.zero		1


	//   ....[15]....
        /*0170*/ 	.word	0x00016320
        /*0174*/ 	.word	0x00000005
        /*0178*/ 	.word	0x00000000
        /*017c*/ 	.short	0x010a
        /*017e*/ 	.byte	0x3f
	.zero		1


	//   ....[16]....
        /*0180*/ 	.word	0x00016380
        /*0184*/ 	.word	0x00000003
        /*0188*/ 	.word	0x00000000
        /*018c*/ 	.short	0x010a
        /*018e*/ 	.byte	0x3f
	.zero		1


	//   ....[17]....
        /*0190*/ 	.word	0x000163e0
        /*0194*/ 	.word	0x00000005
        /*0198*/ 	.word	0x00000000
        /*019c*/ 	.short	0x010a
        /*019e*/ 	.byte	0x3f
	.zero		1


	//   ....[18]....
        /*01a0*/ 	.word	0x000164b0
        /*01a4*/ 	.word	0x0000000c
        /*01a8*/ 	.word	0x00000010
        /*01ac*/ 	.short	0x010a
        /*01ae*/ 	.byte	0x3f
	.zero		1


	//   ....[19]....
        /*01b0*/ 	.word	0x00016580
        /*01b4*/ 	.word	0x00000007
        /*01b8*/ 	.word	0x00000000
        /*01bc*/ 	.short	0x010a
        /*01be*/ 	.byte	0x3f
	.zero		1


	//----- nvinfo : EIATTR_NUM_MBARRIERS
	.align		4
.L_35:
        /*01c0*/ 	.byte	0x03, 0x38
        /*01c2*/ 	.short	0x0006


	//----- nvinfo : EIATTR_EXIT_INSTR_OFFSETS
	.align		4
        /*01c4*/ 	.byte	0x04, 0x1c
        /*01c6*/ 	.short	(.L_37 - .L_36)


	//   ....[0]....
.L_36:
        /*01c8*/ 	.word	0x00000590


	//   ....[1]....
        /*01cc*/ 	.word	0x00000e70


	//   ....[2]....
        /*01d0*/ 	.word	0x00014d30


	//   ....[3]....
        /*01d4*/ 	.word	0x00015380


	//   ....[4]....
        /*01d8*/ 	.word	0x00016370


	//----- nvinfo : EIATTR_MAX_THREADS
	.align		4
.L_37:
        /*01dc*/ 	.byte	0x04, 0x05
        /*01de*/ 	.short	(.L_39 - .L_38)
.L_38:
        /*01e0*/ 	.word	0x00000180
        /*01e4*/ 	.word	0x00000001
        /*01e8*/ 	.word	0x00000001


	//----- nvinfo : EIATTR_CRS_STACK_SIZE
	.align		4
.L_39:
        /*01ec*/ 	.byte	0x04, 0x1e
        /*01ee*/ 	.short	(.L_41 - .L_40)
.L_40:
        /*01f0*/ 	.word	0x00000000


	//----- nvinfo : EIATTR_CBANK_PARAM_SIZE
	.align		4
.L_41:
        /*01f4*/ 	.byte	0x03, 0x19
        /*01f6*/ 	.short	0x0470


	//----- nvinfo : EIATTR_PARAM_CBANK
	.align		4
        /*01f8*/ 	.byte	0x04, 0x0a
        /*01fa*/ 	.short	(.L_43 - .L_42)
	.align		4
.L_42:
        /*01fc*/ 	.word	index@(.nv.constant0._ZN7cutlass13device_kernelINS_4gemm6kernel13GemmUniversalIN4cute5tupleIJiiiiEEENS1_10collective13CollectiveMmaINS1_34MainloopSm90TmaGmmaWarpSpecializedILi2ENS5_IJNS4_1CILi1EEESB_SB_EEENS1_35KernelTmaWarpSpecializedCooperativeEEENS5_IJNSA_ILi192EEENSA_ILi176EEENSA_ILi128EEEEEENS_10bfloat16_tENS5_IJlSB_lEEESJ_SK_NS4_8TiledMMAINS4_8MMA_AtomIJNS4_4SM904GMMA27MMA_64x16x16_F32BF16BF16_SSILNSO_5MajorE0ELSQ_0ELNSO_7ScaleInE1ELSR_1EEEEEENS4_6LayoutINS5_IJNSA_ILi2EEESB_SB_EEENS5_IJSB_NSA_ILi0EEESX_EEEEENS5_IJNS4_10UnderscoreES10_S10_EEEEENS4_13SM90_TMA_LOADENS4_14ComposedLayoutINS4_7SwizzleILi3ELi4ELi3EEENS4_18smem_ptr_flag_bitsILi16EEENSU_INS5_IJNSA_ILi8EEENSA_ILi64EEEEEENS5_IJS1A_SB_EEEEEEEvNS4_8identityES13_S1E_vS1F_EENS_8epilogue10collective6detail29Sm90TmaWarpSpecializedAdapterINS1I_15DefaultEpilogueISJ_SK_SK_NS1H_6thread17LinearCombinationISJ_Li1EffLNS1M_9ScaleType4KindE0ELNS_15FloatRoundStyleE2ESJ_EENS1_15EpilogueDefaultEEEEEvvEEEEvNT_6ParamsE)
        /*0200*/ 	.short	0x0210
        /*0202*/ 	.short	0x0470


	//----- nvinfo : EIATTR_SW_WAR
	.align		4
.L_43:
        /*0204*/ 	.byte	0x04, 0x36
        /*0206*/ 	.short	(.L_45 - .L_44)
.L_44:
        /*0208*/ 	.word	0x00000008
.L_45:


//--------------------- .nv.callgraph             --------------------------
	.section	.nv.callgraph,"",@"SHT_CUDA_CALLGRAPH"
	.align	4
	.sectionentsize	8
	.align		4
        /*0000*/ 	.word	0x00000000
	.align		4
        /*0004*/ 	.word	0xffffffff
	.align		4
        /*0008*/ 	.word	index@(_ZN7cutlass13device_kernelINS_4gemm6kernel13GemmUniversalIN4cute5tupleIJiiiiEEENS1_10collective13CollectiveMmaINS1_34MainloopSm90TmaGmmaWarpSpecializedILi2ENS5_IJNS4_1CILi1EEESB_SB_EEENS1_35KernelTmaWarpSpecializedCooperativeEEENS5_IJNSA_ILi192EEENSA_ILi176EEENSA_ILi128EEEEEENS_10bfloat16_tENS5_IJlSB_lEEESJ_SK_NS4_8TiledMMAINS4_8MMA_AtomIJNS4_4SM904GMMA27MMA_64x16x16_F32BF16BF16_SSILNSO_5MajorE0ELSQ_0ELNSO_7ScaleInE1ELSR_1EEEEEENS4_6LayoutINS5_IJNSA_ILi2EEESB_SB_EEENS5_IJSB_NSA_ILi0EEESX_EEEEENS5_IJNS4_10UnderscoreES10_S10_EEEEENS4_13SM90_TMA_LOADENS4_14ComposedLayoutINS4_7SwizzleILi3ELi4ELi3EEENS4_18smem_ptr_flag_bitsILi16EEENSU_INS5_IJNSA_ILi8EEENSA_ILi64EEEEEENS5_IJS1A_SB_EEEEEEEvNS4_8identityES13_S1E_vS1F_EENS_8epilogue10collective6detail29Sm90TmaWarpSpecializedAdapterINS1I_15DefaultEpilogueISJ_SK_SK_NS1H_6thread17LinearCombinationISJ_Li1EffLNS1M_9ScaleType4KindE0ELNS_15FloatRoundStyleE2ESJ_EENS1_15EpilogueDefaultEEEEEvvEEEEvNT_6ParamsE)
	.align		4
        /*000c*/ 	.word	index@(__assertfail)
	.align		4
        /*0010*/ 	.word	0x00000000
	.align		4
        /*0014*/ 	.word	0xfffffffe
	.align		4
        /*0018*/ 	.word	0x00000000
	.align		4
        /*001c*/ 	.word	0xfffffffd
	.align		4
        /*0020*/ 	.word	0x00000000
	.align		4
        /*0024*/ 	.word	0xfffffffc


//--------------------- .nv.constant4             --------------------------
	.section	.nv.constant4,"a",@progbits
	.align	8
	.align		8
.nv.constant4:
        /*0000*/ 	.dword	__assertfail
	.align		8
        /*0008*/ 	.dword	__unnamed_1
	.align		8
        /*0010*/ 	.dword	_ZN40_INTERNAL_9660198f_4_k_cu_8e2e59e4_129294cuda3std3__45__cpo5beginE
	.align		8
        /*0018*/ 	.dword	_ZN40_INTERNAL_9660198f_4_k_cu_8e2e59e4_129294cuda3std3__45__cpo3endE
	.align		8
        /*0020*/ 	.dword	_ZN40_INTERNAL_9660198f_4_k_cu_8e2e59e4_129294cuda3std3__45__cpo6cbeginE
	.align		8
        /*0028*/ 	.dword	_ZN40_INTERNAL_9660198f_4_k_cu_8e2e59e4_129294cuda3std3__45__cpo4cendE
	.align		8
        /*0030*/ 	.dword	_ZN40_INTERNAL_9660198f_4_k_cu_8e2e59e4_129294cuda3std3__442_GLOBAL__N__9660198f_4_k_cu_8e2e59e4_129296ignoreE
	.align		8
        /*0038*/ 	.dword	_ZN40_INTERNAL_9660198f_4_k_cu_8e2e59e4_129294cuda3std3__419piecewise_constructE
	.align		8
        /*0040*/ 	.dword	_ZN40_INTERNAL_9660198f_4_k_cu_8e2e59e4_129294cuda3std3__48in_placeE
	.align		8
        /*0048*/ 	.dword	_ZN40_INTERNAL_9660198f_4_k_cu_8e2e59e4_129294cuda3std6ranges3__45__cpo4swapE
	.align		8
        /*0050*/ 	.dword	_ZN40_INTERNAL_9660198f_4_k_cu_8e2e59e4_129294cuda3std6ranges3__45__cpo9iter_moveE
	.align		8
        /*0058*/ 	.dword	_ZN40_INTERNAL_9660198f_4_k_cu_8e2e59e4_129294cute7productE
	.align		8
        /*0060*/ 	.dword	_ZN40_INTERNAL_9660198f_4_k_cu_8e2e59e4_129294cute1_E
	.align		8
        /*0068*/ 	.dword	$str$22
	.align		8
        /*0070*/ 	.dword	$str$23


//--------------------- .text._ZN7cutlass13device_kernelINS_4gemm6kernel13GemmUniversalIN4cute5tupleIJiiiiEEENS1_10collective13CollectiveMmaINS1_34MainloopSm90TmaGmmaWarpSpecializedILi2ENS5_IJNS4_1CILi1EEESB_SB_EEENS1_35KernelTmaWarpSpecializedCooperativeEEENS5_IJNSA_ILi192EEENSA_ILi176EEENSA_ILi128EEEEEENS_10bfloat16_tENS5_IJlSB_lEEESJ_SK_NS4_8TiledMMAINS4_8MMA_AtomIJNS4_4SM904GMMA27MMA_64x16x16_F32BF16BF16_SSILNSO_5MajorE0ELSQ_0ELNSO_7ScaleInE1ELSR_1EEEEEENS4_6LayoutINS5_IJNSA_ILi2EEESB_SB_EEENS5_IJSB_NSA_ILi0EEESX_EEEEENS5_IJNS4_10UnderscoreES10_S10_EEEEENS4_13SM90_TMA_LOADENS4_14ComposedLayoutINS4_7SwizzleILi3ELi4ELi3EEENS4_18smem_ptr_flag_bitsILi16EEENSU_INS5_IJNSA_ILi8EEENSA_ILi64EEEEEENS5_IJS1A_SB_EEEEEEEvNS4_8identityES13_S1E_vS1F_EENS_8epilogue10collective6detail29Sm90TmaWarpSpecializedAdapterINS1I_15DefaultEpilogueISJ_SK_SK_NS1H_6thread17LinearCombinationISJ_Li1EffLNS1M_9ScaleType4KindE0ELNS_15FloatRoundStyleE2ESJ_EENS1_15EpilogueDefaultEEEEEvvEEEEvNT_6ParamsE --------------------------
	.section	.text._ZN7cutlass13device_kernelINS_4gemm6kernel13GemmUniversalIN4cute5tupleIJiiiiEEENS1_10collective13CollectiveMmaINS1_34MainloopSm90TmaGmmaWarpSpecializedILi2ENS5_IJNS4_1CILi1EEESB_SB_EEENS1_35KernelTmaWarpSpecializedCooperativeEEENS5_IJNSA_ILi192EEENSA_ILi176EEENSA_ILi128EEEEEENS_10bfloat16_tENS5_IJlSB_lEEESJ_SK_NS4_8TiledMMAINS4_8MMA_AtomIJNS4_4SM904GMMA27MMA_64x16x16_F32BF16BF16_SSILNSO_5MajorE0ELSQ_0ELNSO_7ScaleInE1ELSR_1EEEEEENS4_6LayoutINS5_IJNSA_ILi2EEESB_SB_EEENS5_IJSB_NSA_ILi0EEESX_EEEEENS5_IJNS4_10UnderscoreES10_S10_EEEEENS4_13SM90_TMA_LOADENS4_14ComposedLayoutINS4_7SwizzleILi3ELi4ELi3EEENS4_18smem_ptr_flag_bitsILi16EEENSU_INS5_IJNSA_ILi8EEENSA_ILi64EEEEEENS5_IJS1A_SB_EEEEEEEvNS4_8identityES13_S1E_vS1F_EENS_8epilogue10collective6detail29Sm90TmaWarpSpecializedAdapterINS1I_15DefaultEpilogueISJ_SK_SK_NS1H_6thread17LinearCombinationISJ_Li1EffLNS1M_9ScaleType4KindE0ELNS_15FloatRoundStyleE2ESJ_EENS1_15EpilogueDefaultEEEEEvvEEEEvNT_6ParamsE,"ax",@progbits
	.align	128
.text._ZN7cutlass13device_kernelINS_4gemm6kernel13GemmUniversalIN4cute5tupleIJiiiiEEENS1_10collective13CollectiveMmaINS1_34MainloopSm90TmaGmmaWarpSpecializedILi2ENS5_IJNS4_1CILi1EEESB_SB_EEENS1_35KernelTmaWarpSpecializedCooperativeEEENS5_IJNSA_ILi192EEENSA_ILi176EEENSA_ILi128EEEEEENS_10bfloat16_tENS5_IJlSB_lEEESJ_SK_NS4_8TiledMMAINS4_8MMA_AtomIJNS4_4SM904GMMA27MMA_64x16x16_F32BF16BF16_SSILNSO_5MajorE0ELSQ_0ELNSO_7ScaleInE1ELSR_1EEEEEENS4_6LayoutINS5_IJNSA_ILi2EEESB_SB_EEENS5_IJSB_NSA_ILi0EEESX_EEEEENS5_IJNS4_10UnderscoreES10_S10_EEEEENS4_13SM90_TMA_LOADENS4_14ComposedLayoutINS4_7SwizzleILi3ELi4ELi3EEENS4_18smem_ptr_flag_bitsILi16EEENSU_INS5_IJNSA_ILi8EEENSA_ILi64EEEEEENS5_IJS1A_SB_EEEEEEEvNS4_8identityES13_S1E_vS1F_EENS_8epilogue10collective6detail29Sm90TmaWarpSpecializedAdapterINS1I_15DefaultEpilogueISJ_SK_SK_NS1H_6thread17LinearCombinationISJ_Li1EffLNS1M_9ScaleType4KindE0ELNS_15FloatRoundStyleE2ESJ_EENS1_15EpilogueDefaultEEEEEvvEEEEvNT_6ParamsE:
        .type           _ZN7cutlass13device_kernelINS_4gemm6kernel13GemmUniversalIN4cute5tupleIJiiiiEEENS1_10collective13CollectiveMmaINS1_34MainloopSm90TmaGmmaWarpSpecializedILi2ENS5_IJNS4_1CILi1EEESB_SB_EEENS1_35KernelTmaWarpSpecializedCooperativeEEENS5_IJNSA_ILi192EEENSA_ILi176EEENSA_ILi128EEEEEENS_10bfloat16_tENS5_IJlSB_lEEESJ_SK_NS4_8TiledMMAINS4_8MMA_AtomIJNS4_4SM904GMMA27MMA_64x16x16_F32BF16BF16_SSILNSO_5MajorE0ELSQ_0ELNSO_7ScaleInE1ELSR_1EEEEEENS4_6LayoutINS5_IJNSA_ILi2EEESB_SB_EEENS5_IJSB_NSA_ILi0EEESX_EEEEENS5_IJNS4_10UnderscoreES10_S10_EEEEENS4_13SM90_TMA_LOADENS4_14ComposedLayoutINS4_7SwizzleILi3ELi4ELi3EEENS4_18smem_ptr_flag_bitsILi16EEENSU_INS5_IJNSA_ILi8EEENSA_ILi64EEEEEENS5_IJS1A_SB_EEEEEEEvNS4_8identityES13_S1E_vS1F_EENS_8epilogue10collective6detail29Sm90TmaWarpSpecializedAdapterINS1I_15DefaultEpilogueISJ_SK_SK_NS1H_6thread17LinearCombinationISJ_Li1EffLNS1M_9ScaleType4KindE0ELNS_15FloatRoundStyleE2ESJ_EENS1_15EpilogueDefaultEEEEEvvEEEEvNT_6ParamsE,@function
        .size           _ZN7cutlass13device_kernelINS_4gemm6kernel13GemmUniversalIN4cute5tupleIJiiiiEEENS1_10collective13CollectiveMmaINS1_34MainloopSm90TmaGmmaWarpSpecializedILi2ENS5_IJNS4_1CILi1EEESB_SB_EEENS1_35KernelTmaWarpSpecializedCooperativeEEENS5_IJNSA_ILi192EEENSA_ILi176EEENSA_ILi128EEEEEENS_10bfloat16_tENS5_IJlSB_lEEESJ_SK_NS4_8TiledMMAINS4_8MMA_AtomIJNS4_4SM904GMMA27MMA_64x16x16_F32BF16BF16_SSILNSO_5MajorE0ELSQ_0ELNSO_7ScaleInE1ELSR_1EEEEEENS4_6LayoutINS5_IJNSA_ILi2EEESB_SB_EEENS5_IJSB_NSA_ILi0EEESX_EEEEENS5_IJNS4_10UnderscoreES10_S10_EEEEENS4_13SM90_TMA_LOADENS4_14ComposedLayoutINS4_7SwizzleILi3ELi4ELi3EEENS4_18smem_ptr_flag_bitsILi16EEENSU_INS5_IJNSA_ILi8EEENSA_ILi64EEEEEENS5_IJS1A_SB_EEEEEEEvNS4_8identityES13_S1E_vS1F_EENS_8epilogue10collective6detail29Sm90TmaWarpSpecializedAdapterINS1I_15DefaultEpilogueISJ_SK_SK_NS1H_6thread17LinearCombinationISJ_Li1EffLNS1M_9ScaleType4KindE0ELNS_15FloatRoundStyleE2ESJ_EENS1_15EpilogueDefaultEEEEEvvEEEEvNT_6ParamsE,(.L_x_412 - _ZN7cutlass13device_kernelINS_4gemm6kernel13GemmUniversalIN4cute5tupleIJiiiiEEENS1_10collective13CollectiveMmaINS1_34MainloopSm90TmaGmmaWarpSpecializedILi2ENS5_IJNS4_1CILi1EEESB_SB_EEENS1_35KernelTmaWarpSpecializedCooperativeEEENS5_IJNSA_ILi192EEENSA_ILi176EEENSA_ILi128EEEEEENS_10bfloat16_tENS5_IJlSB_lEEESJ_SK_NS4_8TiledMMAINS4_8MMA_AtomIJNS4_4SM904GMMA27MMA_64x16x16_F32BF16BF16_SSILNSO_5MajorE0ELSQ_0ELNSO_7ScaleInE1ELSR_1EEEEEENS4_6LayoutINS5_IJNSA_ILi2EEESB_SB_EEENS5_IJSB_NSA_ILi0EEESX_EEEEENS5_IJNS4_10UnderscoreES10_S10_EEEEENS4_13SM90_TMA_LOADENS4_14ComposedLayoutINS4_7SwizzleILi3ELi4ELi3EEENS4_18smem_ptr_flag_bitsILi16EEENSU_INS5_IJNSA_ILi8EEENSA_ILi64EEEEEENS5_IJS1A_SB_EEEEEEEvNS4_8identityES13_S1E_vS1F_EENS_8epilogue10collective6detail29Sm90TmaWarpSpecializedAdapterINS1I_15DefaultEpilogueISJ_SK_SK_NS1H_6thread17LinearCombinationISJ_Li1EffLNS1M_9ScaleType4KindE0ELNS_15FloatRoundStyleE2ESJ_EENS1_15EpilogueDefaultEEEEEvvEEEEvNT_6ParamsE)
        .other          _ZN7cutlass13device_kernelINS_4gemm6kernel13GemmUniversalIN4cute5tupleIJiiiiEEENS1_10collective13CollectiveMmaINS1_34MainloopSm90TmaGmmaWarpSpecializedILi2ENS5_IJNS4_1CILi1EEESB_SB_EEENS1_35KernelTmaWarpSpecializedCooperativeEEENS5_IJNSA_ILi192EEENSA_ILi176EEENSA_ILi128EEEEEENS_10bfloat16_tENS5_IJlSB_lEEESJ_SK_NS4_8TiledMMAINS4_8MMA_AtomIJNS4_4SM904GMMA27MMA_64x16x16_F32BF16BF16_SSILNSO_5MajorE0ELSQ_0ELNSO_7ScaleInE1ELSR_1EEEEEENS4_6LayoutINS5_IJNSA_ILi2EEESB_SB_EEENS5_IJSB_NSA_ILi0EEESX_EEEEENS5_IJNS4_10UnderscoreES10_S10_EEEEENS4_13SM90_TMA_LOADENS4_14ComposedLayoutINS4_7SwizzleILi3ELi4ELi3EEENS4_18smem_ptr_flag_bitsILi16EEENSU_INS5_IJNSA_ILi8EEENSA_ILi64EEEEEENS5_IJS1A_SB_EEEEEEEvNS4_8identityES13_S1E_vS1F_EENS_8epilogue10collective6detail29Sm90TmaWarpSpecializedAdapterINS1I_15DefaultEpilogueISJ_SK_SK_NS1H_6thread17LinearCombinationISJ_Li1EffLNS1M_9ScaleType4KindE0ELNS_15FloatRoundStyleE2ESJ_EENS1_15EpilogueDefaultEEEEEvvEEEEvNT_6ParamsE,@"STO_CUDA_ENTRY STV_DEFAULT"
_ZN7cutlass13device_kernelINS_4gemm6kernel13GemmUniversalIN4cute5tupleIJiiiiEEENS1_10collective13CollectiveMmaINS1_34MainloopSm90TmaGmmaWarpSpecializedILi2ENS5_IJNS4_1CILi1EEESB_SB_EEENS1_35KernelTmaWarpSpecializedCooperativeEEENS5_IJNSA_ILi192EEENSA_ILi176EEENSA_ILi128EEEEEENS_10bfloat16_tENS5_IJlSB_lEEESJ_SK_NS4_8TiledMMAINS4_8MMA_AtomIJNS4_4SM904GMMA27MMA_64x16x16_F32BF16BF16_SSILNSO_5MajorE0ELSQ_0ELNSO_7ScaleInE1ELSR_1EEEEEENS4_6LayoutINS5_IJNSA_ILi2EEESB_SB_EEENS5_IJSB_NSA_ILi0EEESX_EEEEENS5_IJNS4_10UnderscoreES10_S10_EEEEENS4_13SM90_TMA_LOADENS4_14ComposedLayoutINS4_7SwizzleILi3ELi4ELi3EEENS4_18smem_ptr_flag_bitsILi16EEENSU_INS5_IJNSA_ILi8EEENSA_ILi64EEEEEENS5_IJS1A_SB_EEEEEEEvNS4_8identityES13_S1E_vS1F_EENS_8epilogue10collective6detail29Sm90TmaWarpSpecializedAdapterINS1I_15DefaultEpilogueISJ_SK_SK_NS1H_6thread17LinearCombinationISJ_Li1EffLNS1M_9ScaleType4KindE0ELNS_15FloatRoundStyleE2ESJ_EENS1_15EpilogueDefaultEEEEEvvEEEEvNT_6ParamsE:
[----:B------:R-:W0:Y:S01]  /*0000*/  LDC R1, c[0x0][0x28] ;  /* 0x00000a00ff017b82 */ /* 0x000e220000000800 */
[----:B------:R-:W1:Y:S01]  /*0010*/  S2R R3, SR_TID.X ;  /* 0x0000000000037919 */ /* 0x000e620000002100 */
[----:B------:R-:W-:Y:S01]  /*0020*/  ELECT P0, URZ, PT ;  /* 0x00000000003f782f */ /* 0x000fe20003800000 */
[----:B------:R-:W-:Y:S01]  /*0030*/  BSSY B0, `(.L_x_0) ;  /* 0x000000f000007945 */ /* 0x000fe20003800000 */
[--C-:B-1----:R-:W-:Y:S02]  /*0040*/  SHF.R.U32.HI R0, RZ, 0x5, R3.reuse ;  /* 0x00000005ff007819 */ /* 0x102fe40000011603 */
[----:B------:R-:W-:-:S03]  /*0050*/  SHF.R.U32.HI R3, RZ, 0x7, R3 ;  /* 0x00000007ff037819 */ /* 0x000fc60000011603 */
[----:B------:R-:W1:Y:S04]  /*0060*/  SHFL.IDX PT, R2, R0, RZ, 0x1f ;  /* 0x00001fff00027589 */ /* 0x000e6800000e0000 */
[----:B------:R2:W3:Y:S01]  /*0070*/  SHFL.IDX PT, R8, R3, RZ, 0x1f ;  /* 0x00001fff03087589 */ /* 0x0004e200000e0000 */
[----:B-1----:R-:W-:-:S13]  /*0080*/  ISETP.NE.OR P0, PT, R2, RZ, !P0 ;  /* 0x000000ff0200720c */ /* 0x002fda0004705670 */
[----:B0-23--:R-:W-:Y:S05]  /*0090*/  @P0 BRA `(.L_x_1) ;  /* 0x0000000000200947 */ /* 0x00dfea0003800000 */
[----:B------:R-:W-:Y:S02]  /*00a0*/  ULDC.64 UR4, c[0x0][0x198] ;  /* 0x0000660000047ab9 */ /* 0x000fe40000000a00 */
[----:B------:R-:W-:Y:S02]  /*00b0*/  UIADD3 UR6, UP0, UR4, 0xf0, URZ ;  /* 0x000000f004067890 */ /* 0x000fe4000ff1e03f */
[----:B------:R-:W-:Y:S02]  /*00c0*/  UIADD3 UR4, UP1, UR4, 0x1f0, URZ ;  /* 0x000001f004047890 */ /* 0x000fe4000ff3e03f */
[----:B------:R-:W-:Y:S02]  /*00d0*/  UIADD3.X UR7, URZ, UR5, URZ, UP0, !UPT ;  /* 0x000000053f077290 */ /* 0x000fe400087fe43f */
[----:B------:R-:W-:-:S07]  /*00e0*/  UIADD3.X UR5, URZ, UR5, URZ, UP1, !UPT ;  /* 0x000000053f057290 */ /* 0x000fce0008ffe43f */
[----:B------:R0:W-:Y:S02]  /*00f0*/  UTMACCTL.PF [UR6] ;  /* 0x00000000060079b9 */ /* 0x0001e40008040000 */
[----:B------:R0:W-:Y:S02]  /*0100*/  UTMACCTL.PF [UR4] ;  /* 0x00000000040079b9 */ /* 0x0001e40008040000 */
[----:B0-----:R-:W-:Y:S01]  /*0110*/  NOP ;  /* 0x0000000000007918 */ /* 0x001fe20000000000 */
.L_x_1:
[----:B------:R-:W-:Y:S05]  /*0120*/  BSYNC B0 ;  /* 0x0000000000007941 */ /* 0x000fea0003800000 */
.L_x_0:
[----:B------:R-:W0:Y:S02]  /*0130*/  SHFL.IDX PT, R3, R0, RZ, 0x1f ;  /* 0x00001fff00037589 */ /* 0x000e2400000e0000 */
[----:B0-----:R-:W-:-:S13]  /*0140*/  ISETP.NE.AND P0, PT, R3, RZ, PT ;  /* 0x000000ff0300720c */ /* 0x001fda0003f05270 */
[----:B------:R-:W-:Y:S05]  /*0150*/  @P0 BRA `(.L_x_2) ;  /* 0x0000000000480947 */ /* 0x000fea0003800000 */
[----:B------:R-:W0:Y:S01]  /*0160*/  S2UR UR8, SR_CgaCtaId ;  /* 0x00000000000879c3 */ /* 0x000e220000008800 */
[----:B------:R-:W-:Y:S01]  /*0170*/  UMOV UR4, 0x400 ;  /* 0x0000040000047882 */ /* 0x000fe20000000000 */
[----:B------:R-:W-:Y:S01]  /*0180*/  UMOV UR5, 0x1 ;  /* 0x0000000100057882 */ /* 0x000fe20000000000 */
[----:B------:R-:W-:Y:S01]  /*0190*/  UMOV UR6, 0x100 ;  /* 0x0000010000067882 */ /* 0x000fe20000000000 */
[----:B------:R-:W-:Y:S01]  /*01a0*/  ELECT P0, URZ, PT ;  /* 0x00000000003f782f */ /* 0x000fe20003800000 */
[----:B------:R-:W-:-:S04]  /*01b0*/  UIADD3 UR6, -UR6, 0x100000, URZ ;  /* 0x0010000006067890 */ /* 0x000fc8000fffe13f */
[----:B------:R-:W-:Y:S02]  /*01c0*/  USHF.L.U32 UR7, UR6, 0xb, URZ ;  /* 0x0000000b06077899 */ /* 0x000fe4000800063f */
[----:B------:R-:W-:Y:S02]  /*01d0*/  USHF.L.U32 UR6, UR6, 0x1, URZ ;  /* 0x0000000106067899 */ /* 0x000fe4000800063f */
[----:B0-----:R-:W-:Y:S02]  /*01e0*/  ULEA UR8, UR8, UR4, 0x18 ;  /* 0x0000000408087291 */ /* 0x001fe4000f8ec03f */
[----:B------:R-:W-:-:S04]  /*01f0*/  UIADD3 UR4, -UR5, 0x100000, URZ ;  /* 0x0010000005047890 */ /* 0x000fc8000fffe13f */
[----:B------:R-:W-:Y:S02]  /*0200*/  USHF.L.U32 UR5, UR4, 0xb, URZ ;  /* 0x0000000b04057899 */ /* 0x000fe4000800063f */
[----:B------:R-:W-:Y:S01]  /*0210*/  USHF.L.U32 UR4, UR4, 0x1, URZ ;  /* 0x0000000104047899 */ /* 0x000fe2000800063f */
[----:B------:R-:W0:Y:S11]  /*0220*/  FENCE.VIEW.ASYNC.S ;  /* 0x00000000000073c6 */ /* 0x000e360000000000 */
[----:B0-----:R0:W1:Y:S01]  /*0230*/  SYNCS.EXCH.64 URZ, [UR8], UR4 ;  /* 0x00000004083f75b2 */ /* 0x0010620008000100 */
[----:B------:R0:W2:Y:S01]  /*0240*/  SYNCS.EXCH.64 URZ, [UR8+0x10], UR6 ;  /* 0x00001006083f75b2 */ /* 0x0000a20008000100 */
[----:B------:R0:W3:Y:S01]  /*0250*/  SYNCS.EXCH.64 URZ, [UR8+0x8], UR4 ;  /* 0x00000804083f75b2 */ /* 0x0000e20008000100 */
[----:B------:R0:W4:Y:S01]  /*0260*/  SYNCS.EXCH.64 URZ, [UR8+0x18], UR6 ;  /* 0x00001806083f75b2 */ /* 0x0001220008000100 */
[----:B------:R-:W-:Y:S01]  /*0270*/  NOP ;  /* 0x0000000000007918 */ /* 0x000fe20000000000 */
.L_x_2:
[----:B------:R-:W5:Y:S01]  /*0280*/  SHFL.IDX PT, R0, R0, RZ, 0x1f ;  /* 0x00001fff00007589 */ /* 0x000f6200000e0000 */
[----:B------:R-:W-:Y:S01]  /*0290*/  ELECT P0, URZ, PT ;  /* 0x00000000003f782f */ /* 0x000fe20003800000 */
[----:B------:R-:W1:Y:S01]  /*02a0*/  LDC R4, c[0x0][0x65c] ;  /* 0x00019700ff047b82 */ /* 0x000e620000000800 */
[----:B------:R-:W-:Y:S01]  /*02b0*/  SHF.R.S32.HI R5, RZ, 0x1f, R2 ;  /* 0x0000001fff057819 */ /* 0x000fe20000011402 */
[----:B------:R-:W2:Y:S01]  /*02c0*/  S2R R3, SR_CTAID.Y ;  /* 0x0000000000037919 */ /* 0x000ea20000002600 */
[----:B0-----:R-:W-:Y:S01]  /*02d0*/  UMOV UR4, 0x20 ;  /* 0x0000002000047882 */ /* 0x001fe20000000000 */
[----:B------:R-:W-:Y:S01]  /*02e0*/  ISETP.NE.AND P2, PT, R8, RZ, PT ;  /* 0x000000ff0800720c */ /* 0x000fe20003f45270 */
[----:B------:R-:W-:Y:S01]  /*02f0*/  NOP ;  /* 0x0000000000007918 */ /* 0x000fe20000000000 */
[----:B------:R-:W-:Y:S01]  /*0300*/  LEA.HI R5, R5, R2, RZ, 0x2 ;  /* 0x0000000205057211 */ /* 0x000fe200078f10ff */
[----:B------:R-:W-:-:S03]  /*0310*/  NOP ;  /* 0x0000000000007918 */ /* 0x000fc60000000000 */
[----:B------:R-:W-:Y:S02]  /*0320*/  LOP3.LUT R5, R5, 0xfffffffc, RZ, 0xc0, !PT ;  /* 0xfffffffc05057812 */ /* 0x000fe400078ec0ff */
[----:B-----5:R-:W-:-:S03]  /*0330*/  ISETP.NE.OR P0, PT, R0, RZ, !P0 ;  /* 0x000000ff0000720c */ /* 0x020fc60004705670 */
[----:B------:R-:W-:Y:S01]  /*0340*/  IMAD.IADD R0, R2, 0x1, -R5 ;  /* 0x0000000102007824 */ /* 0x000fe200078e0a05 */
[----:B-1----:R-:W-:Y:S01]  /*0350*/  ISETP.NE.AND P3, PT, R4, 0x1, PT ;  /* 0x000000010400780c */ /* 0x002fe20003f65270 */
[----:B------:R-:W-:Y:S01]  /*0360*/  IMAD.MOV.U32 R5, RZ, RZ, RZ ;  /* 0x000000ffff057224 */ /* 0x000fe200078e00ff */
[----:B------:R-:W0:Y:S07]  /*0370*/  S2R R4, SR_CTAID.X ;  /* 0x0000000000047919 */ /* 0x000e2e0000002500 */
[----:B------:R-:W-:Y:S01]  /*0380*/  VOTEU.ALL UP0, P0 ;  /* 0x00000000003f7886 */ /* 0x000fe20000000000 */
[----:B------:R-:W-:-:S03]  /*0390*/  VOTEU.ALL UP1, P0 ;  /* 0x00000000003f7886 */ /* 0x000fc60000020000 */
[----:B------:R-:W0:Y:S01]  /*03a0*/  @P3 LDC R19, c[0x0][0x10] ;  /* 0x00000400ff133b82 */ /* 0x000e220000000800 */
[----:B--2---:R-:W-:Y:S01]  /*03b0*/  @P3 IMAD.MOV.U32 R6, RZ, RZ, R3 ;  /* 0x000000ffff063224 */ /* 0x004fe200078e0003 */
[----:B------:R-:W-:Y:S01]  /*03c0*/  @!UP0 UMOV UR6, 0x400 ;  /* 0x0000040000068882 */ /* 0x000fe20000000000 */
[----:B------:R-:W-:-:S04]  /*03d0*/  @!UP0 UIADD3 UR4, -UR4, 0x100000, URZ ;  /* 0x0010000004048890 */ /* 0x000fc8000fffe13f */
[----:B------:R-:W-:Y:S02]  /*03e0*/  @!UP0 USHF.L.U32 UR5, UR4, 0xb, URZ ;  /* 0x0000000b04058899 */ /* 0x000fe4000800063f */
[----:B------:R-:W-:Y:S01]  /*03f0*/  @!UP0 USHF.L.U32 UR4, UR4, 0x1, URZ ;  /* 0x0000000104048899 */ /* 0x000fe2000800063f */
[----:B------:R-:W-:Y:S02]  /*0400*/  @P3 IMAD.MOV.U32 R7, RZ, RZ, RZ ;  /* 0x000000ffff073224 */ /* 0x000fe400078e00ff */
[----:B------:R-:W-:Y:S01]  /*0410*/  @P3 IMAD.MOV.U32 R17, RZ, RZ, RZ ;  /* 0x000000ffff113224 */ /* 0x000fe200078e00ff */
[----:B------:R-:W1:Y:S08]  /*0420*/  @!UP0 S2UR UR7, SR_CgaCtaId ;  /* 0x00000000000789c3 */ /* 0x000e700000008800 */
[----:B------:R-:W2:Y:S01]  /*0430*/  @!P3 LDC R9, c[0x0][0xc] ;  /* 0x00000300ff09bb82 */ /* 0x000ea20000000800 */
[----:B0-----:R-:W-:-:S04]  /*0440*/  @P3 IMAD.WIDE.U32 R18, R4, R19, R6 ;  /* 0x0000001304123225 */ /* 0x001fc800078e0006 */
[----:B------:R-:W-:Y:S01]  /*0450*/  @P3 IMAD.IADD R17, R19, 0x1, R17 ;  /* 0x0000000113113824 */ /* 0x000fe200078e0211 */
[----:B-1----:R-:W-:Y:S01]  /*0460*/  @!UP0 ULEA UR6, UR7, UR6, 0x18 ;  /* 0x0000000607068291 */ /* 0x002fe2000f8ec03f */
[----:B------:R-:W-:Y:S01]  /*0470*/  VOTEU.ALL UP0, P0 ;  /* 0x00000000003f7886 */ /* 0x000fe20000000000 */
[----:B------:R-:W-:-:S04]  /*0480*/  ISETP.NE.AND P0, PT, R0, 0x3, PT ;  /* 0x000000030000780c */ /* 0x000fc80003f05270 */
[----:B------:R-:W-:Y:S01]  /*0490*/  ISETP.EQ.OR P0, PT, R0, RZ, !P0 ;  /* 0x000000ff0000720c */ /* 0x000fe20004702670 */
[----:B--2---:R-:W-:-:S03]  /*04a0*/  @!P3 IMAD.WIDE.U32 R6, R9, R3, R4 ;  /* 0x000000030906b225 */ /* 0x004fc600078e0004 */
[C---:B------:R-:W-:Y:S01]  /*04b0*/  ISETP.EQ.AND P0, PT, R8.reuse, RZ, P0 ;  /* 0x000000ff0800720c */ /* 0x040fe20000702270 */
[----:B------:R-:W-:Y:S01]  /*04c0*/  VIADD R8, R8, 0xffffffff ;  /* 0xffffffff08087836 */ /* 0x000fe20000000000 */
[----:B------:R-:W0:Y:S02]  /*04d0*/  FENCE.VIEW.ASYNC.S ;  /* 0x00000000000073c6 */ /* 0x000e240000000000 */
[----:B0-----:R0:W3:Y:S01]  /*04e0*/  @!UP0 SYNCS.EXCH.64 URZ, [UR6+0x30], UR4 ;  /* 0x00003004063f85b2 */ /* 0x0010e20008000100 */
[----:B------:R-:W-:Y:S01]  /*04f0*/  @!P3 IMAD.MOV.U32 R18, RZ, RZ, R6 ;  /* 0x000000ffff12b224 */ /* 0x000fe200078e0006 */
[----:B------:R-:W-:Y:S01]  /*0500*/  SEL R2, RZ, 0x1, !P0 ;  /* 0x00000001ff027807 */ /* 0x000fe20004000000 */
[----:B------:R-:W-:Y:S01]  /*0510*/  @!P3 IMAD.MOV.U32 R17, RZ, RZ, R7 ;  /* 0x000000ffff11b224 */ /* 0x000fe200078e0007 */
[----:B------:R-:W-:-:S04]  /*0520*/  ISETP.GE.U32.AND P1, PT, R8, 0x2, PT ;  /* 0x000000020800780c */ /* 0x000fc80003f26070 */
[----:B------:R-:W-:Y:S01]  /*0530*/  SEL R2, R2, 0x2, P1 ;  /* 0x0000000202027807 */ /* 0x000fe20000800000 */
[----:B------:R0:W3:Y:S01]  /*0540*/  @!UP1 SYNCS.EXCH.64 URZ, [UR6+0x38], UR4 ;  /* 0x00003804063f95b2 */ /* 0x0000e20008000100 */
[----:B------:R-:W-:Y:S01]  /*0550*/  NOP ;  /* 0x0000000000007918 */ /* 0x000fe20000000000 */
[----:B---34-:R-:W-:Y:S06]  /*0560*/  BAR.SYNC.DEFER_BLOCKING 0x0 ;  /* 0x0000000000007b1d */ /* 0x018fec0000010000 */
[----:B------:R-:W-:Y:S05]  /*0570*/  @!P2 BRA `(.L_x_3) ;  /* 0x0000014400f0a947 */ /* 0x000fea0003800000 */
[----:B------:R-:W-:-:S13]  /*0580*/  ISETP.GT.U32.AND P0, PT, R8, 0x1, PT ;  /* 0x000000010800780c */ /* 0x000fda0003f04070 */
[----:B0-----:R-:W-:Y:S05]  /*0590*/  @P0 EXIT ;  /* 0x000000000000094d */ /* 0x001fea0003800000 */
[----:B------:R-:W-:Y:S01]  /*05a0*/  ULDC.64 UR4, c[0x0][0x650] ;  /* 0x0001940000047ab9 */ /* 0x000fe20000000a00 */
[----:B------:R-:W-:Y:S01]  /*05b0*/  PRMT R0, RZ, 0x7610, R0 ;  /* 0x00007610ff007816 */ /* 0x000fe20000000000 */
[----:B------:R-:W-:Y:S01]  /*05c0*/  IMAD.MOV.U32 R19, RZ, RZ, -0x1 ;  /* 0xffffffffff137424 */ /* 0x000fe200078e00ff */
[----:B------:R-:W-:Y:S01]  /*05d0*/  ISETP.GE.U32.AND P0, PT, R18, UR4, PT ;  /* 0x0000000412007c0c */ /* 0x000fe2000bf06070 */
[----:B------:R-:W-:Y:S02]  /*05e0*/  IMAD.MOV.U32 R22, RZ, RZ, -0x1 ;  /* 0xffffffffff167424 */ /* 0x000fe400078e00ff */
[----:B------:R-:W-:Y:S01]  /*05f0*/  IMAD.MOV.U32 R16, RZ, RZ, -0x1 ;  /* 0xffffffffff107424 */ /* 0x000fe200078e00ff */
[----:B------:R-:W-:-:S13]  /*0600*/  ISETP.GE.U32.AND.EX P0, PT, R17, UR5, PT, P0 ;  /* 0x0000000511007c0c */ /* 0x000fda000bf06100 */
[----:B------:R-:W-:Y:S05]  /*0610*/  @P0 BRA `(.L_x_4) ;  /* 0x00000004005c0947 */ /* 0x000fea0003800000 */
[----:B------:R-:W0:Y:S01]  /*0620*/  LDC.64 R14, c[0x0][0x628] ;  /* 0x00018a00ff0e7b82 */ /* 0x000e220000000a00 */
[----:B------:R-:W-:Y:S02]  /*0630*/  IMAD.MOV.U32 R6, RZ, RZ, R18 ;  /* 0x000000ffff067224 */ /* 0x000fe400078e0012 */
[----:B------:R-:W-:-:S05]  /*0640*/  IMAD.MOV.U32 R7, RZ, RZ, R17 ;  /* 0x000000ffff077224 */ /* 0x000fca00078e0011 */
[----:B------:R-:W1:Y:S08]  /*0650*/  LDC R0, c[0x0][0x630] ;  /* 0x00018c00ff007b82 */ /* 0x000e700000000800 */
[----:B------:R-:W2:Y:S01]  /*0660*/  LDC.64 R20, c[0x0][0x620] ;  /* 0x00018800ff147b82 */ /* 0x000ea20000000a00 */
[----:B0-----:R-:W-:-:S04]  /*0670*/  ISETP.NE.U32.AND P0, PT, R14, RZ, PT ;  /* 0x000000ff0e00720c */ /* 0x001fc80003f05070 */
[----:B------:R-:W-:-:S13]  /*0680*/  ISETP.NE.AND.EX P0, PT, R15, RZ, PT, P0 ;  /* 0x000000ff0f00720c */ /* 0x000fda0003f05300 */
[----:B-12---:R-:W-:Y:S05]  /*0690*/  @!P0 BRA `(.L_x_5) ;  /* 0x0000000000288947 */ /* 0x006fea0003800000 */
[----:B------:R-:W0:Y:S02]  /*06a0*/  LDC R11, c[0x0][0x634] ;  /* 0x00018d00ff0b7b82 */ /* 0x000e240000000800 */
[----:B0-----:R-:W-:-:S05]  /*06b0*/  IADD3 R11, P0, R18, R11, RZ ;  /* 0x0000000b120b7210 */ /* 0x001fca0007f1e0ff */
[----:B------:R-:W-:-:S04]  /*06c0*/  IMAD.X R13, RZ, RZ, R17, P0 ;  /* 0x000000ffff0d7224 */ /* 0x000fc800000e0611 */
[----:B------:R-:W-:-:S04]  /*06d0*/  IMAD.WIDE.U32 R6, R13, R14, RZ ;  /* 0x0000000e0d067225 */ /* 0x000fc800078e00ff */
[----:B------:R-:W-:-:S04]  /*06e0*/  IMAD.WIDE.U32 R8, P0, R11, R15, R6 ;  /* 0x0000000f0b087225 */ /* 0x000fc80007800006 */
[----:B------:R-:W-:-:S04]  /*06f0*/  IMAD.WIDE.U32 R6, R11, R14, RZ ;  /* 0x0000000e0b067225 */ /* 0x000fc800078e00ff */
[----:B------:R-:W-:Y:S01]  /*0700*/  IMAD.X R11, RZ, RZ, RZ, P0 ;  /* 0x000000ffff0b7224 */ /* 0x000fe200000e06ff */
[----:B------:R-:W-:Y:S01]  /*0710*/  IADD3 RZ, P0, R7, R8, RZ ;  /* 0x0000000807ff7210 */ /* 0x000fe20007f1e0ff */
[----:B------:R-:W-:-:S04]  /*0720*/  IMAD.MOV.U32 R10, RZ, RZ, R9 ;  /* 0x000000ffff0a7224 */ /* 0x000fc800078e0009 */
[----:B------:R-:W-:-:S08]  /*0730*/  IMAD.WIDE.U32.X R6, R13, R15, R10, P0 ;  /* 0x0000000f0d067225 */ /* 0x000fd000000e040a */
.L_x_5:
[-CC-:B------:R-:W-:Y:S01]  /*0740*/  SHF.R.U64 R23, R6, R0.reuse, R7.reuse ;  /* 0x0000000006177219 */ /* 0x180fe20000001207 */
[----:B------:R-:W0:Y:S01]  /*0750*/  LDC R10, c[0x0][0x618] ;  /* 0x00018600ff0a7b82 */ /* 0x000e220000000800 */
[----:B------:R-:W-:Y:S01]  /*0760*/  SHF.R.U32.HI R5, RZ, R0, R7 ;  /* 0x00000000ff057219 */ /* 0x000fe20000011607 */
[----:B------:R-:W-:Y:S01]  /*0770*/  ULDC UR4, c[0x0][0x150] ;  /* 0x0000540000047ab9 */ /* 0x000fe20000000800 */
[----:B------:R-:W-:Y:S01]  /*0780*/  IADD3 R9, P0, RZ, -R23, RZ ;  /* 0x80000017ff097210 */ /* 0x000fe20007f1e0ff */
[----:B------:R-:W-:Y:S01]  /*0790*/  IMAD.MOV.U32 R16, RZ, RZ, R18 ;  /* 0x000000ffff107224 */ /* 0x000fe200078e0012 */
[----:B------:R-:W-:-:S03]  /*07a0*/  I2FP.F32.U32 R0, R4 ;  /* 0x0000000400007245 */ /* 0x000fc60000201000 */
[----:B------:R-:W1:Y:S01]  /*07b0*/  LDC.64 R24, c[0x0][0x640] ;  /* 0x00019000ff187b82 */ /* 0x000e620000000a00 */
[----:B------:R-:W-:Y:S02]  /*07c0*/  IMAD.X R11, RZ, RZ, ~R5, P0 ;  /* 0x000000ffff0b7224 */ /* 0x000fe400000e0e05 */
[----:B------:R-:W-:Y:S01]  /*07d0*/  FMUL R0, R0, UR4 ;  /* 0x0000000400007c20 */ /* 0x000fe20008400000 */
[----:B------:R-:W-:Y:S01]  /*07e0*/  IMAD.WIDE.U32 R6, R9, R20, R16 ;  /* 0x0000001409067225 */ /* 0x000fe200078e0010 */
[----:B------:R-:W-:-:S03]  /*07f0*/  ULDC UR4, c[0x0][0x154] ;  /* 0x0000550000047ab9 */ /* 0x000fc60000000800 */
[----:B------:R-:W-:Y:S01]  /*0800*/  IMAD R8, R11, R20, RZ ;  /* 0x000000140b087224 */ /* 0x000fe200078e02ff */
[----:B------:R-:W2:Y:S01]  /*0810*/  LDC R5, c[0x0][0x144] ;  /* 0x00005100ff057b82 */ /* 0x000ea20000000800 */
[----:B------:R-:W3:Y:S02]  /*0820*/  F2I.U32.TRUNC.NTZ R0, R0 ;  /* 0x0000000000007305 */ /* 0x000ee4000020f000 */
[----:B------:R-:W-:-:S04]  /*0830*/  IMAD R9, R9, R21, R8 ;  /* 0x0000001509097224 */ /* 0x000fc800078e0208 */
[----:B------:R-:W-:Y:S01]  /*0840*/  IMAD.IADD R7, R7, 0x1, R9 ;  /* 0x0000000107077824 */ /* 0x000fe200078e0209 */
[----:B------:R-:W4:Y:S01]  /*0850*/  LDC R12, c[0x0][0x608] ;  /* 0x00018200ff0c7b82 */ /* 0x000f220000000800 */
[----:B------:R-:W-:-:S03]  /*0860*/  IMAD.MOV.U32 R9, RZ, RZ, -0x1 ;  /* 0xffffffffff097424 */ /* 0x000fc600078e00ff */
[-CC-:B0-----:R-:W-:Y:S02]  /*0870*/  SHF.R.U64 R16, R6, R10.reuse, R7.reuse ;  /* 0x0000000a06107219 */ /* 0x181fe40000001207 */
[----:B------:R-:W-:Y:S02]  /*0880*/  I2FP.F32.U32 R6, R3 ;  /* 0x0000000300067245 */ /* 0x000fe40000201000 */
[----:B------:R-:W0:Y:S01]  /*0890*/  LDC R22, c[0x0][0x658] ;  /* 0x00019600ff167b82 */ /* 0x000e220000000800 */
[----:B-1----:R-:W-:Y:S01]  /*08a0*/  ISETP.NE.U32.AND P0, PT, R24, RZ, PT ;  /* 0x000000ff1800720c */ /* 0x002fe20003f05070 */
[----:B---3--:R-:W-:Y:S01]  /*08b0*/  IMAD.MOV R8, RZ, RZ, -R0 ;  /* 0x000000ffff087224 */ /* 0x008fe200078e0a00 */
[----:B------:R-:W-:Y:S01]  /*08c0*/  SHF.R.U32.HI R7, RZ, R10, R7 ;  /* 0x0000000aff077219 */ /* 0x000fe20000011607 */
[----:B------:R-:W-:Y:S01]  /*08d0*/  FMUL R6, R6, UR4 ;  /* 0x0000000406067c20 */ /* 0x000fe20008400000 */
[----:B------:R-:W-:-:S03]  /*08e0*/  ISETP.NE.AND.EX P0, PT, R25, RZ, PT, P0 ;  /* 0x000000ff1900720c */ /* 0x000fc60003f05300 */
[----:B------:R-:W1:Y:S01]  /*08f0*/  LDC R14, c[0x0][0x148] ;  /* 0x00005200ff0e7b82 */ /* 0x000e620000000800 */
[----:B--2---:R-:W-:-:S07]  /*0900*/  IMAD R0, R5, R8, R4 ;  /* 0x0000000805007224 */ /* 0x004fce00078e0204 */
[----:B------:R-:W2:Y:S01]  /*0910*/  LDC R20, c[0x0][0x600] ;  /* 0x00018000ff147b82 */ /* 0x000ea20000000800 */
[-CC-:B----4-:R-:W-:Y:S02]  /*0920*/  SHF.R.U64 R26, R16, R12.reuse, R7.reuse ;  /* 0x0000000c101a7219 */ /* 0x190fe40000001207 */
[----:B------:R-:W-:Y:S01]  /*0930*/  SHF.R.U32.HI R5, RZ, R12, R7 ;  /* 0x0000000cff057219 */ /* 0x000fe20000011607 */
[----:B------:R-:W-:Y:S01]  /*0940*/  IMAD.MOV.U32 R7, RZ, RZ, 0x1 ;  /* 0x00000001ff077424 */ /* 0x000fe200078e00ff */
[----:B------:R3:W4:Y:S03]  /*0950*/  F2I.U32.TRUNC.NTZ R12, R6 ;  /* 0x00000006000c7305 */ /* 0x000726000020f000 */
[----:B------:R-:W1:Y:S01]  /*0960*/  LDC R15, c[0x0][0x648] ;  /* 0x00019200ff0f7b82 */ /* 0x000e620000000800 */
[-C--:B0-----:R-:W-:Y:S02]  /*0970*/  SHF.L.U32 R4, R9, R22.reuse, RZ ;  /* 0x0000001609047219 */ /* 0x081fe400000006ff */
[----:B------:R-:W-:-:S02]  /*0980*/  SHF.R.U64 R28, R26, R22, R5 ;  /* 0x000000161a1c7219 */ /* 0x000fc40000001205 */
[----:B------:R-:W-:Y:S02]  /*0990*/  LOP3.LUT R11, RZ, R4, RZ, 0x33, !PT ;  /* 0x00000004ff0b7212 */ /* 0x000fe400078e33ff */
[-C--:B------:R-:W-:Y:S01]  /*09a0*/  SHF.R.U32.HI R5, RZ, R22.reuse, R5 ;  /* 0x00000016ff057219 */ /* 0x080fe20000011605 */
[----:B------:R-:W0:Y:S01]  /*09b0*/  LDC R19, c[0x0][0x638] ;  /* 0x00018e00ff137b82 */ /* 0x000e220000000800 */
[----:B------:R-:W-:Y:S01]  /*09c0*/  SHF.L.U32 R10, R7, R22, RZ ;  /* 0x00000016070a7219 */ /* 0x000fe200000006ff */
[----:B------:R-:W-:-:S06]  /*09d0*/  IMAD.MOV.U32 R4, RZ, RZ, R28 ;  /* 0x000000ffff047224 */ /* 0x000fcc00078e001c */
[----:B------:R-:W0:Y:S01]  /*09e0*/  LDC R21, c[0x0][0x610] ;  /* 0x00018400ff157b82 */ /* 0x000e220000000800 */
[----:B---34-:R-:W-:Y:S05]  /*09f0*/  @!P0 BRA `(.L_x_6) ;  /* 0x0000000000288947 */ /* 0x018fea0003800000 */
[----:B------:R-:W3:Y:S02]  /*0a00*/  LDC R9, c[0x0][0x64c] ;  /* 0x00019300ff097b82 */ /* 0x000ee40000000800 */
[----:B---3--:R-:W-:-:S05]  /*0a10*/  IADD3 R9, P0, R28, R9, RZ ;  /* 0x000000091c097210 */ /* 0x008fca0007f1e0ff */
        /* <DEDUP_REMOVED lines=8> */
.L_x_6:
[----:B-1----:R-:W-:Y:S01]  /*0aa0*/  SHF.R.U64 R4, R4, R15, R5 ;  /* 0x0000000f04047219 */ /* 0x002fe20000001205 */
[----:B--2---:R-:W-:Y:S01]  /*0ab0*/  VIADD R5, R20, 0xffffffff ;  /* 0xffffffff14057836 */ /* 0x004fe20000000000 */
[----:B------:R-:W-:Y:S01]  /*0ac0*/  LOP3.LUT R11, R26, R11, RZ, 0xc0, !PT ;  /* 0x0000000b1a0b7212 */ /* 0x000fe200078ec0ff */
[----:B------:R-:W-:Y:S02]  /*0ad0*/  IMAD.MOV R12, RZ, RZ, -R12 ;  /* 0x000000ffff0c7224 */ /* 0x000fe400078e0a0c */
[----:B------:R-:W-:Y:S02]  /*0ae0*/  IMAD.MOV R6, RZ, RZ, -R4 ;  /* 0x000000ffff067224 */ /* 0x000fe400078e0a04 */
[----:B------:R-:W-:Y:S01]  /*0af0*/  IMAD R11, R10, R4, R11 ;  /* 0x000000040a0b7224 */ /* 0x000fe200078e020b */
[----:B------:R-:W-:Y:S01]  /*0b00*/  LOP3.LUT R4, R16, R5, RZ, 0xc0, !PT ;  /* 0x0000000510047212 */ /* 0x000fe200078ec0ff */
[----:B------:R-:W-:Y:S02]  /*0b10*/  @P3 IMAD R0, R14, R12, R3 ;  /* 0x0000000c0e003224 */ /* 0x000fe400078e0203 */
[----:B0-----:R-:W-:-:S02]  /*0b20*/  IMAD R3, R6, R19, R28 ;  /* 0x0000001306037224 */ /* 0x001fc400078e021c */
[----:B------:R-:W-:Y:S02]  /*0b30*/  IMAD R19, R11, R21, R0 ;  /* 0x000000150b137224 */ /* 0x000fe400078e0200 */
[----:B------:R-:W-:Y:S02]  /*0b40*/  IMAD R4, R3, R20, R4 ;  /* 0x0000001403047224 */ /* 0x000fe400078e0204 */
[----:B------:R-:W-:Y:S02]  /*0b50*/  IMAD.MOV.U32 R0, RZ, RZ, 0x1 ;  /* 0x00000001ff007424 */ /* 0x000fe400078e00ff */
[----:B------:R-:W-:Y:S01]  /*0b60*/  IMAD.MOV.U32 R16, RZ, RZ, R23 ;  /* 0x000000ffff107224 */ /* 0x000fe200078e0017 */
[----:B------:R-:W-:Y:S02]  /*0b70*/  SEL R22, R4, R19, !P3 ;  /* 0x0000001304167207 */ /* 0x000fe40005800000 */
[----:B------:R-:W-:-:S07]  /*0b80*/  SEL R19, R19, R4, !P3 ;  /* 0x0000000413137207 */ /* 0x000fce0005800000 */
.L_x_4:
[----:B------:R-:W-:-:S08]  /*0b90*/  NOP ;  /* 0x0000000000007918 */ /* 0x000fd00000000000 */
[----:B------:R-:W0:Y:S02]  /*0ba0*/  USETMAXREG.TRY_ALLOC.CTAPOOL UP0, 0xe8 ;  /* 0x000000e8000079c8 */ /* 0x000e240008000600 */
[----:B0-----:R-:W-:-:S13]  /*0bb0*/  PLOP3.LUT P0, PT, PT, PT, UP0, 0x80, 0x0 ;  /* 0x000000000000781c */ /* 0x001fda0003f0f008 */
[----:B------:R-:W-:Y:S05]  /*0bc0*/  @!P0 BRA `(.L_x_4) ;  /* 0xfffffffc00f08947 */ /* 0x000fea000383ffff */
[----:B------:R-:W-:Y:S01]  /*0bd0*/  ULDC.64 UR4, c[0x0][0x598] ;  /* 0x0001660000047ab9 */ /* 0x000fe20000000a00 */
[----:B------:R-:W-:Y:S01]  /*0be0*/  ULDC.64 UR56, c[0x0][0x208] ;  /* 0x0000820000387ab9 */ /* 0x000fe20000000a00 */
[----:B------:R-:W-:-:S04]  /*0bf0*/  ISETP.NE.U32.AND P0, PT, RZ, UR4, PT ;  /* 0x00000004ff007c0c */ /* 0x000fc8000bf05070 */
[----:B------:R-:W-:-:S13]  /*0c00*/  ISETP.NE.AND.EX P0, PT, RZ, UR5, PT, P0 ;  /* 0x00000005ff007c0c */ /* 0x000fda000bf05300 */
[----:B------:R-:W-:Y:S05]  /*0c10*/  @!P0 BRA `(.L_x_7) ;  /* 0x00000000001c8947 */ /* 0x000fea0003800000 */
[----:B------:R-:W0:Y:S02]  /*0c20*/  LDC.64 R4, c[0x0][0x598] ;  /* 0x00016600ff047b82 */ /* 0x000e240000000a00 */
[----:B0-----:R-:W2:Y:S02]  /*0c30*/  LDG.E.64 R4, desc[UR56][R4.64] ;  /* 0x0000003804047981 */ /* 0x001ea4000c1e1b00 */
[----:B--2---:R-:W-:-:S04]  /*0c40*/  ISETP.NE.U32.AND P0, PT, R4, RZ, PT ;  /* 0x000000ff0400720c */ /* 0x004fc80003f05070 */
[----:B------:R-:W-:-:S13]  /*0c50*/  ISETP.NE.AND.EX P0, PT, R5, RZ, PT, P0 ;  /* 0x000000ff0500720c */ /* 0x000fda0003f05300 */
[----:B------:R-:W-:Y:S05]  /*0c60*/  @!P0 BRA `(.L_x_7) ;  /* 0x0000000000088947 */ /* 0x000fea0003800000 */
[----:B------:R0:W5:Y:S01]  /*0c70*/  LD.E R200, desc[UR56][R4.64] ;  /* 0x0000003804c87980 */ /* 0x000162000c101900 */
[----:B------:R-:W-:Y:S05]  /*0c80*/  BRA `(.L_x_8) ;  /* 0x0000000000247947 */ /* 0x000fea0003800000 */
.L_x_7:
[----:B------:R-:W-:Y:S02]  /*0c90*/  ULDC.64 UR4, c[0x0][0x588] ;  /* 0x0001620000047ab9 */ /* 0x000fe40000000a00 */
[----:B------:R-:W-:-:S04]  /*0ca0*/  ISETP.NE.U32.AND P0, PT, RZ, UR4, PT ;  /* 0x00000004ff007c0c */ /* 0x000fc8000bf05070 */
[----:B------:R-:W-:-:S13]  /*0cb0*/  ISETP.NE.AND.EX P0, PT, RZ, UR5, PT, P0 ;  /* 0x00000005ff007c0c */ /* 0x000fda000bf05300 */
[----:B------:R-:W-:Y:S05]  /*0cc0*/  @!P0 BRA `(.L_x_9) ;  /* 0x00000000000c8947 */ /* 0x000fea0003800000 */
[----:B------:R-:W0:Y:S02]  /*0cd0*/  LDC.64 R200, c[0x0][0x588] ;  /* 0x00016200ffc87b82 */ /* 0x000e240000000a00 */
[----:B0-----:R1:W5:Y:S01]  /*0ce0*/  LDG.E R200, desc[UR56][R200.64] ;  /* 0x00000038c8c87981 */ /* 0x001362000c1e1900 */
[----:B------:R-:W-:Y:S05]  /*0cf0*/  BRA `(.L_x_8) ;  /* 0x0000000000087947 */ /* 0x000fea0003800000 */
.L_x_9:
[----:B------:R-:W-:Y:S02]  /*0d00*/  ULDC UR4, c[0x0][0x580] ;  /* 0x0001600000047ab9 */ /* 0x000fe40000000800 */
[----:B------:R-:W-:-:S07]  /*0d10*/  IMAD.U32 R200, RZ, RZ, UR4 ;  /* 0x00000004ffc87e24 */ /* 0x000fce000f8e00ff */
.L_x_8:
[----:B------:R-:W-:Y:S02]  /*0d20*/  ULDC.64 UR4, c[0x0][0x5a0] ;  /* 0x0001680000047ab9 */ /* 0x000fe40000000a00 */
[----:B------:R-:W-:-:S04]  /*0d30*/  ISETP.NE.U32.AND P0, PT, RZ, UR4, PT ;  /* 0x00000004ff007c0c */ /* 0x000fc8000bf05070 */
[----:B------:R-:W-:-:S13]  /*0d40*/  ISETP.NE.AND.EX P0, PT, RZ, UR5, PT, P0 ;  /* 0x00000005ff007c0c */ /* 0x000fda000bf05300 */
[----:B------:R-:W-:Y:S05]  /*0d50*/  @!P0 BRA `(.L_x_10) ;  /* 0x00000000001c8947 */ /* 0x000fea0003800000 */
[----:B0-----:R-:W0:Y:S02]  /*0d60*/  LDC.64 R4, c[0x0][0x5a0] ;  /* 0x00016800ff047b82 */ /* 0x001e240000000a00 */
[----:B0-----:R-:W2:Y:S02]  /*0d70*/  LDG.E.64 R4, desc[UR56][R4.64] ;  /* 0x0000003804047981 */ /* 0x001ea4000c1e1b00 */
[----:B--2---:R-:W-:-:S04]  /*0d80*/  ISETP.NE.U32.AND P0, PT, R4, RZ, PT ;  /* 0x000000ff0400720c */ /* 0x004fc80003f05070 */
[----:B------:R-:W-:-:S13]  /*0d90*/  ISETP.NE.AND.EX P0, PT, R5, RZ, PT, P0 ;  /* 0x000000ff0500720c */ /* 0x000fda0003f05300 */
[----:B------:R-:W-:Y:S05]  /*0da0*/  @!P0 BRA `(.L_x_10) ;  /* 0x0000000000088947 */ /* 0x000fea0003800000 */
[----:B------:R0:W5:Y:S01]  /*0db0*/  LD.E R23, desc[UR56][R4.64] ;  /* 0x0000003804177980 */ /* 0x000162000c101900 */
[----:B------:R-:W-:Y:S05]  /*0dc0*/  BRA `(.L_x_11) ;  /* 0x0000000000247947 */ /* 0x000fea0003800000 */
.L_x_10:
[----:B------:R-:W-:Y:S02]  /*0dd0*/  ULDC.64 UR4, c[0x0][0x590] ;  /* 0x0001640000047ab9 */ /* 0x000fe40000000a00 */
[----:B------:R-:W-:-:S04]  /*0de0*/  ISETP.NE.U32.AND P0, PT, RZ, UR4, PT ;  /* 0x00000004ff007c0c */ /* 0x000fc8000bf05070 */
[----:B------:R-:W-:-:S13]  /*0df0*/  ISETP.NE.AND.EX P0, PT, RZ, UR5, PT, P0 ;  /* 0x00000005ff007c0c */ /* 0x000fda000bf05300 */
[----:B------:R-:W-:Y:S05]  /*0e00*/  @!P0 BRA `(.L_x_12) ;  /* 0x00000000000c8947 */ /* 0x000fea0003800000 */
[----:B0-----:R-:W0:Y:S02]  /*0e10*/  LDC.64 R4, c[0x0][0x590] ;  /* 0x00016400ff047b82 */ /* 0x001e240000000a00 */
[----:B0-----:R2:W5:Y:S01]  /*0e20*/  LDG.E R23, desc[UR56][R4.64] ;  /* 0x0000003804177981 */ /* 0x001562000c1e1900 */
[----:B------:R-:W-:Y:S05]  /*0e30*/  BRA `(.L_x_11) ;  /* 0x0000000000087947 */ /* 0x000fea0003800000 */
.L_x_12:
[----:B------:R-:W-:Y:S02]  /*0e40*/  ULDC UR4, c[0x0][0x584] ;  /* 0x0001610000047ab9 */ /* 0x000fe40000000800 */
[----:B------:R-:W-:-:S07]  /*0e50*/  IMAD.U32 R23, RZ, RZ, UR4 ;  /* 0x00000004ff177e24 */ /* 0x000fce000f8e00ff */
.L_x_11:
[----:B------:R-:W-:-:S13]  /*0e60*/  LOP3.LUT P0, RZ, R0, 0xff, RZ, 0xc0, !PT ;  /* 0x000000ff00ff7812 */ /* 0x000fda000780c0ff */
[----:B------:R-:W-:Y:S05]  /*0e70*/  @!P0 EXIT ;  /* 0x000000000000894d */ /* 0x000fea0003800000 */
[----:B------:R-:W-:Y:S01]  /*0e80*/  ULDC UR4, c[0x0][0x28c] ;  /* 0x0000a30000047ab9 */ /* 0x000fe20000000800 */
[----:B------:R-:W-:Y:S01]  /*0e90*/  LOP3.LUT R220, R2, 0x1, RZ, 0xfc, !PT ;  /* 0x0000000102dc7812 */ /* 0x000fe200078efcff */
[----:B------:R-:W-:Y:S01]  /*0ea0*/  UIADD3 UR4, UR4, 0x7f, URZ ;  /* 0x0000007f04047890 */ /* 0x000fe2000fffe03f */
[----:B------:R-:W-:Y:S01]  /*0eb0*/  UMOV UR36, URZ ;  /* 0x0000003f00247c82 */ /* 0x000fe20008000000 */
[----:B------:R-:W-:Y:S02]  /*0ec0*/  UMOV UR37, URZ ;  /* 0x0000003f00257c82 */ /* 0x000fe40008000000 */
[----:B------:R-:W-:-:S04]  /*0ed0*/  USHF.R.S32.HI UR5, URZ, 0x1f, UR4 ;  /* 0x0000001f3f057899 */ /* 0x000fc80008011404 */
[----:B------:R-:W-:-:S04]  /*0ee0*/  ULEA.HI UR5, UR5, UR4, URZ, 0x7 ;  /* 0x0000000405057291 */ /* 0x000fc8000f8f383f */
[----:B------:R-:W-:-:S12]  /*0ef0*/  USHF.R.S32.HI UR39, URZ, 0x7, UR5 ;  /* 0x000000073f277899 */ /* 0x000fd80008011405 */
.L_x_380:
[----:B---3--:R-:W3:Y:S01]  /*0f00*/  S2R R0, SR_TID.X ;  /* 0x0000000000007919 */ /* 0x008ee20000002100 */
[----:B----4-:R-:W4:Y:S01]  /*0f10*/  S2UR UR6, SR_CgaCtaId ;  /* 0x00000000000679c3 */ /* 0x010f220000008800 */
[----:B------:R-:W-:Y:S02]  /*0f20*/  UMOV UR38, 0x400 ;  /* 0x0000040000267882 */ /* 0x000fe40000000000 */
[----:B----4-:R-:W-:Y:S01]  /*0f30*/  ULEA UR38, UR6, UR38, 0x18 ;  /* 0x0000002606267291 */ /* 0x010fe2000f8ec03f */
[----:B---3--:R-:W-:-:S04]  /*0f40*/  LOP3.LUT R0, R0, 0x80, RZ, 0xc0, !PT ;  /* 0x0000008000007812 */ /* 0x008fc800078ec0ff */
[----:B------:R-:W-:-:S06]  /*0f50*/  SHF.R.U32.HI R0, RZ, 0x7, R0 ;  /* 0x00000007ff007819 */ /* 0x000fcc0000011600 */
[----:B------:R-:W3:Y:S02]  /*0f60*/  SHFL.IDX PT, R0, R0, RZ, 0x1f ;  /* 0x00001fff00007589 */ /* 0x000ee400000e0000 */
[----:B---3--:R-:W-:-:S13]  /*0f70*/  R2UR UR4, R0 ;  /* 0x00000000000472ca */ /* 0x008fda00000e0000 */
[----:B------:R-:W-:-:S04]  /*0f80*/  ULEA.HI UR5, UR4, UR4, URZ, 0x1 ;  /* 0x0000000404057291 */ /* 0x000fc8000f8f083f */
[----:B------:R-:W-:-:S04]  /*0f90*/  ULOP3.LUT UR5, UR5, 0x7fffe, URZ, 0xc0, !UPT ;  /* 0x0007fffe05057892 */ /* 0x000fc8000f8ec03f */
[----:B------:R-:W-:-:S03]  /*0fa0*/  UIADD3 UR5, UR4, -UR5, URZ ;  /* 0x8000000504057290 */ /* 0x000fc6000fffe03f */
[----:B------:R-:W-:Y:S01]  /*0fb0*/  ULDC UR4, c[0x0][0x28c] ;  /* 0x0000a30000047ab9 */ /* 0x000fe20000000800 */
[----:B------:R-:W-:Y:S01]  /*0fc0*/  ULEA UR5, UR5, UR38, 0xd ;  /* 0x0000002605057291 */ /* 0x000fe2000f8e683f */
[----:B------:R-:W-:-:S03]  /*0fd0*/  ISETP.LT.AND P0, PT, RZ, UR4, PT ;  /* 0x00000004ff007c0c */ /* 0x000fc6000bf01270 */
[----:B------:R-:W-:-:S04]  /*0fe0*/  UIADD3 UR5, UR5, 0x100, URZ ;  /* 0x0000010005057890 */ /* 0x000fc8000fffe03f */
[----:B------:R-:W-:-:S04]  /*0ff0*/  USHF.R.U32.HI UR5, URZ, 0x4, UR5 ;  /* 0x000000043f057899 */ /* 0x000fc80008011605 */
[----:B------:R-:W-:Y:S02]  /*1000*/  ULOP3.LUT UR52, UR5, 0x3fff, URZ, 0xc0, !UPT ;  /* 0x00003fff05347892 */ /* 0x000fe4000f8ec03f */
[----:B--2--5:R-:W-:Y:S10]  /*1010*/  @P0 BRA `(.L_x_13) ;  /* 0x0000000000400947 */ /* 0x024ff40003800000 */
[----:B------:R-:W-:Y:S01]  /*1020*/  MOV R0, 0x0 ;  /* 0x0000000000007802 */ /* 0x000fe20000000f00 */
[----:B------:R-:W-:Y:S01]  /*1030*/  ULDC.64 UR4, c[0x4][0x68] ;  /* 0x01001a0000047ab9 */ /* 0x000fe20000000a00 */
[----:B------:R-:W-:Y:S01]  /*1040*/  ULDC.64 UR6, c[0x4][0x8] ;  /* 0x0100020000067ab9 */ /* 0x000fe20000000a00 */
[----:B0-2---:R-:W-:Y:S01]  /*1050*/  IMAD.U32 R4, RZ, RZ, UR4 ;  /* 0x00000004ff047e24 */ /* 0x005fe2000f8e00ff */
[----:B------:R0:W2:Y:S01]  /*1060*/  LDC.64 R14, c[0x4][R0] ;  /* 0x01000000000e7b82 */ /* 0x0000a20000000a00 */
[----:B------:R-:W-:Y:S01]  /*1070*/  IMAD.U32 R5, RZ, RZ, UR5 ;  /* 0x00000005ff057e24 */ /* 0x000fe2000f8e00ff */
[----:B------:R-:W-:Y:S01]  /*1080*/  ULDC.64 UR4, c[0x4][0x70] ;  /* 0x01001c0000047ab9 */ /* 0x000fe20000000a00 */
[----:B------:R-:W-:Y:S02]  /*1090*/  IMAD.U32 R10, RZ, RZ, UR6 ;  /* 0x00000006ff0a7e24 */ /* 0x000fe4000f8e00ff */
[----:B------:R-:W-:Y:S02]  /*10a0*/  IMAD.U32 R6, RZ, RZ, UR4 ;  /* 0x00000004ff067e24 */ /* 0x000fe4000f8e00ff */
[----:B------:R-:W-:-:S02]  /*10b0*/  IMAD.U32 R7, RZ, RZ, UR5 ;  /* 0x00000005ff077e24 */ /* 0x000fc4000f8e00ff */
[----:B------:R-:W-:Y:S02]  /*10c0*/  IMAD.U32 R11, RZ, RZ, UR7 ;  /* 0x00000007ff0b7e24 */ /* 0x000fe4000f8e00ff */
[----:B------:R-:W-:Y:S02]  /*10d0*/  IMAD.MOV.U32 R8, RZ, RZ, 0x1e1 ;  /* 0x000001e1ff087424 */ /* 0x000fe400078e00ff */
[----:B------:R-:W-:Y:S02]  /*10e0*/  IMAD.MOV.U32 R12, RZ, RZ, 0x1 ;  /* 0x00000001ff0c7424 */ /* 0x000fe400078e00ff */
[----:B0-----:R-:W-:-:S07]  /*10f0*/  IMAD.MOV.U32 R13, RZ, RZ, RZ ;  /* 0x000000ffff0d7224 */ /* 0x001fce00078e00ff */
[----:B------:R-:W-:-:S07]  /*1100*/  LEPC R20, `(.L_x_13) ;  /* 0x000000001014794e */ /* 0x000fce0000000000 */
[----:B-12--5:R-:W-:Y:S05]  /*1110*/  CALL.ABS.NOINC R14 ;  /* 0x000000000e007343 */ /* 0x026fea0003c00000 */
.L_x_13:
[----:B------:R-:W-:-:S13]  /*1120*/  ISETP.NE.AND P0, PT, R220, 0x3, PT ;  /* 0x00000003dc00780c */ /* 0x000fda0003f05270 */
[----:B------:R-:W-:Y:S05]  /*1130*/  @!P0 BRA `(.L_x_14) ;  /* 0x0000000000048947 */ /* 0x000fea0003800000 */
[----:B------:R-:W-:Y:S01]  /*1140*/  BPT.TRAP 0x1 ;  /* 0x000000040000795c */ /* 0x000fe20000300000 */
.L_x_14:
[----:B------:R-:W-:Y:S02]  /*1150*/  IMAD.U32 R3, RZ, RZ, UR37 ;  /* 0x00000025ff037e24 */ /* 0x000fe4000f8e00ff */
[----:B------:R-:W-:-:S03]  /*1160*/  IMAD.U32 R0, RZ, RZ, UR36 ;  /* 0x00000024ff007e24 */ /* 0x000fc6000f8e00ff */
[----:B------:R-:W-:Y:S02]  /*1170*/  LEA R3, R3, UR38, 0x3 ;  /* 0x0000002603037c11 */ /* 0x000fe4000f8e18ff */
[----:B------:R-:W-:-:S04]  /*1180*/  SHF.L.U32 R0, R0, 0x1f, RZ ;  /* 0x0000001f00007819 */ /* 0x000fc800000006ff */
[----:B------:R3:W4:Y:S01]  /*1190*/  SYNCS.PHASECHK.TRANS64.TRYWAIT P1, [R3+URZ], R0 ;  /* 0x00000000030075a7 */ /* 0x000722000802017f */
[----:B------:R-:W-:Y:S05]  /*11a0*/  @!P0 BRA `(.L_x_15) ;  /* 0x0000000000048947 */ /* 0x000fea0003800000 */
[----:B------:R-:W-:Y:S01]  /*11b0*/  BPT.TRAP 0x1 ;  /* 0x000000040000795c */ /* 0x000fe20000300000 */
.L_x_15:
[----:B----4-:R-:W-:Y:S05]  /*11c0*/  @P1 BRA `(.L_x_16) ;  /* 0x0000000000081947 */ /* 0x010fea0003800000 */
[----:B------:R-:W4:Y:S02]  /*11d0*/  SYNCS.PHASECHK.TRANS64.TRYWAIT P1, [R3+URZ], R0 ;  /* 0x00000000030075a7 */ /* 0x000f24000802017f */
[----:B----4-:R-:W-:Y:S05]  /*11e0*/  @!P1 BRA `(.L_x_17) ;  /* 0x0000015000649947 */ /* 0x010fea0003800000 */
.L_x_16:
[----:B------:R-:W-:-:S04]  /*11f0*/  UISETP.LT.AND UP0, UPT, UR39, 0x1, UPT ;  /* 0x000000012700788c */ /* 0x000fc8000bf01270 */
[----:B------:R-:W-:-:S06]  /*1200*/  USEL UR4, UR39, 0x1, UP0 ;  /* 0x0000000127047887 */ /* 0x000fcc0008000000 */
[----:B---34-:R-:W-:Y:S01]  /*1210*/  IMAD.U32 R0, RZ, RZ, UR4 ;  /* 0x00000004ff007e24 */ /* 0x018fe2000f8e00ff */
[----:B------:R-:W-:Y:S05]  /*1220*/  WARPSYNC.ALL ;  /* 0x0000000000007948 */ /* 0x000fea0003800000 */
[----:B------:R-:W-:-:S04]  /*1230*/  IADD3 R0, -R0, UR39, RZ ;  /* 0x0000002700007c10 */ /* 0x000fc8000fffe1ff */
[----:B------:R-:W-:Y:S01]  /*1240*/  ISETP.GE.AND P1, PT, R0, 0x1, PT ;  /* 0x000000010000780c */ /* 0x000fe20003f26270 */
[----:B------:R-:W-:Y:S01]  /*1250*/  UIADD3 UR4, UR38, 0x18100, URZ ;  /* 0x0001810026047890 */ /* 0x000fe2000fffe03f */
[----:B------:R-:W-:Y:S01]  /*1260*/  WARPGROUP.ARRIVE ;  /* 0x00000000000079c5 */ /* 0x000fe20000000000 */
[----:B------:R-:W-:Y:S02]  /*1270*/  ULOP3.LUT UR52, UR52, 0x10000, URZ, 0xfc, !UPT ;  /* 0x0001000034347892 */ /* 0x000fe4000f8efc3f */
[----:B------:R-:W-:Y:S02]  /*1280*/  USHF.R.U32.HI UR4, URZ, 0x4, UR4 ;  /* 0x000000043f047899 */ /* 0x000fe40008011604 */
[----:B------:R-:W-:Y:S02]  /*1290*/  UIMAD UR54, UR37, 0xc00, UR52 ;  /* 0x00000c00253678a4 */ /* 0x000fe4000f8e0234 */
[----:B------:R-:W-:Y:S01]  /*12a0*/  ULOP3.LUT UR4, UR4, 0x3fff, URZ, 0xc0, !UPT ;  /* 0x00003fff04047892 */ /* 0x000fe2000f8ec03f */
[----:B------:R-:W-:Y:S01]  /*12b0*/  UMOV UR41, 0x40000040 ;  /* 0x4000004000297882 */ /* 0x000fe20000000000 */
[----:B------:R-:W-:-:S02]  /*12c0*/  UMOV UR43, 0x40000040 ;  /* 0x40000040002b7882 */ /* 0x000fc40000000000 */
[----:B------:R-:W-:Y:S01]  /*12d0*/  ULOP3.LUT UR53, UR4, 0x10000, URZ, 0xfc, !UPT ;  /* 0x0001000004357892 */ /* 0x000fe2000f8efc3f */
[----:B------:R-:W-:Y:S01]  /*12e0*/  UMOV UR40, UR54 ;  /* 0x0000003600287c82 */ /* 0x000fe20008000000 */
[----:B------:R-:W-:Y:S02]  /*12f0*/  UMOV UR33, UR41 ;  /* 0x0000002900217c82 */ /* 0x000fe40008000000 */
[----:B------:R-:W-:Y:S01]  /*1300*/  UIMAD UR55, UR37, 0xb00, UR53 ;  /* 0x00000b00253778a4 */ /* 0x000fe2000f8e0235 */
[----:B------:R-:W-:Y:S01]  /*1310*/  UMOV UR32, UR40 ;  /* 0x0000002800207c82 */ /* 0x000fe20008000000 */
[----:B------:R-:W-:Y:S02]  /*1320*/  UMOV UR35, 0x40000040 ;  /* 0x4000004000237882 */ /* 0x000fe40000000000 */
[----:B------:R-:W-:Y:S02]  /*1330*/  UIADD3 UR34, UR55, 0x80, URZ ;  /* 0x0000008037227890 */ /* 0x000fe4000fffe03f */
[----:B------:R-:W-:-:S02]  /*1340*/  UIADD3 UR26, UR55, 0x100, URZ ;  /* 0x00000100371a7890 */ /* 0x000fc4000fffe03f */
[----:B------:R-:W-:Y:S01]  /*1350*/  UMOV UR42, UR55 ;  /* 0x00000037002a7c82 */ /* 0x000fe20008000000 */
[----:B------:R-:W-:Y:S01]  /*1360*/  UMOV UR24, UR40 ;  /* 0x0000002800187c82 */ /* 0x000fe20008000000 */
[----:B------:R-:W-:Y:S01]  /*1370*/  HGMMA.64x16x16.F32.BF16 R192, gdesc[UR40], RZ, !UPT, gsb0 ;  /* 0x0020000028c079f0 */ /* 0x000fe2000c0018ff */
[----:B------:R-:W-:Y:S01]  /*1380*/  UMOV UR25, UR41 ;  /* 0x0000002900197c82 */ /* 0x000fe20008000000 */
[----:B------:R-:W-:Y:S01]  /*1390*/  UMOV UR27, 0x40000040 ;  /* 0x40000040001b7882 */ /* 0x000fe20000000000 */
[----:B------:R-:W-:Y:S01]  /*13a0*/  UIADD3 UR18, UR55, 0x180, URZ ;  /* 0x0000018037127890 */ /* 0x000fe2000fffe03f */
[----:B------:R-:W-:Y:S01]  /*13b0*/  UMOV UR16, UR40 ;  /* 0x0000002800107c82 */ /* 0x000fe20008000000 */
        /* <DEDUP_REMOVED lines=31> */
[----:B------:R-:W-:-:S02]  /*15b0*/  WARPGROUP.DEPBAR.LE gsb0, 0x0 ;  /* 0x00008000000079c5 */ /* 0x000fc40000010000 */
[----:B------:R-:W-:-:S06]  /*15c0*/  WARPGROUP.ARRIVE ;  /* 0x00000000000079c5 */ /* 0x000fcc0000000000 */
[----:B------:R-:W-:Y:S03]  /*15d0*/  HGMMA.64x16x16.F32.BF16 R176, gdesc[UR32], RZ, !UPT, gsb0 ;  /* 0x0020000020b079f0 */ /* 0x000fe6000c0018ff */
[----:B------:R-:W-:Y:S02]  /*15e0*/  WARPGROUP.DEPBAR.LE gsb0, 0x0 ;  /* 0x00008000000079c5 */ /* 0x000fe40000010000 */
[----:B------:R-:W-:-:S06]  /*15f0*/  WARPGROUP.ARRIVE ;  /* 0x00000000000079c5 */ /* 0x000fcc0000000000 */
[----:B------:R-:W-:Y:S03]  /*1600*/  HGMMA.64x16x16.F32.BF16 R160, gdesc[UR24], RZ, !UPT, gsb0 ;  /* 0x0020000018a079f0 */ /* 0x000fe6000c0018ff */
[----:B------:R-:W-:Y:S02]  /*1610*/  WARPGROUP.DEPBAR.LE gsb0, 0x0 ;  /* 0x00008000000079c5 */ /* 0x000fe40000010000 */
[----:B------:R-:W-:-:S06]  /*1620*/  WARPGROUP.ARRIVE ;  /* 0x00000000000079c5 */ /* 0x000fcc0000000000 */
[----:B------:R-:W-:Y:S01]  /*1630*/  HGMMA.64x16x16.F32.BF16 R144, gdesc[UR16], RZ, !UPT, gsb0 ;  /* 0x00200000109079f0 */ /* 0x000fe2000c0018ff */
[----:B------:R-:W-:Y:S01]  /*1640*/  UIADD3 UR16, UR54, 0x2, URZ ;  /* 0x0000000236107890 */ /* 0x000fe2000fffe03f */
[----:B------:R-:W-:Y:S01]  /*1650*/  UMOV UR17, 0x40000040 ;  /* 0x4000004000117882 */ /* 0x000fe20000000000 */
[----:B------:R-:W-:Y:S02]  /*1660*/  WARPGROUP.DEPBAR.LE gsb0, 0x0 ;  /* 0x00008000000079c5 */ /* 0x000fe40000010000 */
[----:B------:R-:W-:-:S06]  /*1670*/  WARPGROUP.ARRIVE ;  /* 0x00000000000079c5 */ /* 0x000fcc0000000000 */
[----:B------:R-:W-:Y:S03]  /*1680*/  HGMMA.64x16x16.F32.BF16 R128, gdesc[UR12], RZ, !UPT, gsb0 ;  /* 0x002000000c8079f0 */ /* 0x000fe6000c0018ff */
        /* <DEDUP_REMOVED lines=18> */
[----:B------:R-:W-:Y:S01]  /*17b0*/  UMOV UR48, UR58 ;  /* 0x0000003a00307c82 */ /* 0x000fe20008000000 */
[----:B------:R-:W-:Y:S01]  /*17c0*/  UMOV UR49, 0x40000040 ;  /* 0x4000004000317882 */ /* 0x000fe20000000000 */
[----:B------:R-:W-:Y:S01]  /*17d0*/  UMOV UR28, UR48 ;  /* 0x00000030001c7c82 */ /* 0x000fe20008000000 */
        /* <DEDUP_REMOVED lines=17> */
[----:B------:R-:W-:Y:S01]  /*18f0*/  UIADD3 UR58, UR54, 0x404, URZ ;  /* 0x00000404363a7890 */ /* 0x000fe2000fffe03f */
[----:B------:R-:W-:-:S02]  /*1900*/  WARPGROUP.DEPBAR.LE gsb0, 0x0 ;  /* 0x00008000000079c5 */ /* 0x000fc40000010000 */
[----:B------:R-:W-:-:S06]  /*1910*/  WARPGROUP.ARRIVE ;  /* 0x00000000000079c5 */ /* 0x000fcc0000000000 */
[----:B------:R-:W-:Y:S01]  /*1920*/  HGMMA.64x16x16.F32.BF16 R24, gdesc[UR48], RZ, !UPT, gsb0 ;  /* 0x00200000301879f0 */ /* 0x000fe2000c0018ff */
[----:B------:R-:W-:Y:S01]  /*1930*/  UMOV UR50, UR18 ;  /* 0x0000001200327c82 */ /* 0x000fe20008000000 */
[----:B------:R-:W-:Y:S01]  /*1940*/  UMOV UR51, UR19 ;  /* 0x0000001300337c82 */ /* 0x000fe20008000000 */
[----:B------:R-:W-:Y:S01]  /*1950*/  UIADD3 UR18, UR55, 0x2, URZ ;  /* 0x0000000237127890 */ /* 0x000fe2000fffe03f */
[----:B------:R-:W-:Y:S01]  /*1960*/  UMOV UR19, 0x40000040 ;  /* 0x4000004000137882 */ /* 0x000fe20000000000 */
[----:B------:R-:W-:Y:S02]  /*1970*/  WARPGROUP.DEPBAR.LE gsb0, 0x0 ;  /* 0x00008000000079c5 */ /* 0x000fe40000010000 */
[----:B------:R-:W-:-:S06]  /*1980*/  WARPGROUP.ARRIVE ;  /* 0x00000000000079c5 */ /* 0x000fcc0000000000 */
[----:B------:R-:W-:Y:S01]  /*1990*/  HGMMA.64x16x16.F32.BF16 R40, gdesc[UR28], RZ, !UPT, gsb0 ;  /* 0x002000001c2879f0 */ /* 0x000fe2000c0018ff */
[----:B------:R-:W-:Y:S01]  /*19a0*/  UIADD3 UR30, UR55, 0x282, URZ ;  /* 0x00000282371e7890 */ /* 0x000fe2000fffe03f */
[----:B------:R-:W-:Y:S01]  /*19b0*/  UMOV UR28, UR16 ;  /* 0x00000010001c7c82 */ /* 0x000fe20008000000 */
[----:B------:R-:W-:Y:S01]  /*19c0*/  UMOV UR29, UR17 ;  /* 0x00000011001d7c82 */ /* 0x000fe20008000000 */
        /* <DEDUP_REMOVED lines=66> */
[----:B------:R-:W-:Y:S03]  /*1df0*/  HGMMA.64x16x16.F32.BF16 R192, gdesc[UR16], R192, gsb0 ;  /* 0x0020000010c079f0 */ /* 0x000fe600080018c0 */
[----:B------:R-:W-:Y:S02]  /*1e00*/  WARPGROUP.DEPBAR.LE gsb0, 0x0 ;  /* 0x00008000000079c5 */ /* 0x000fe40000010000 */
[----:B------:R-:W-:-:S06]  /*1e10*/  WARPGROUP.ARRIVE ;  /* 0x00000000000079c5 */ /* 0x000fcc0000000000 */
[----:B------:R-:W-:Y:S03]  /*1e20*/  HGMMA.64x16x16.F32.BF16 R176, gdesc[UR8], R176, gsb0 ;  /* 0x0020000008b079f0 */ /* 0x000fe600080018b0 */
[----:B------:R-:W-:Y:S02]  /*1e30*/  WARPGROUP.DEPBAR.LE gsb0, 0x0 ;  /* 0x00008000000079c5 */ /* 0x000fe40000010000 */
[----:B------:R-:W-:-:S06]  /*1e40*/  WARPGROUP.ARRIVE ;  /* 0x00000000000079c5 */ /* 0x000fcc0000000000 */
[----:B------:R-:W-:Y:S01]  /*1e50*/  HGMMA.64x16x16.F32.BF16 R160, gdesc[UR4], R160, gsb0 ;  /* 0x0020000004a079f0 */ /* 0x000fe200080018a0 */
[----:B------:R-:W-:Y:S02]  /*1e60*/  UIADD3 UR4, UR54, 0x402, URZ ;  /* 0x0000040236047890 */ /* 0x000fe4000fffe03f */
        /* <DEDUP_REMOVED lines=46> */
[----:B------:R-:W-:-:S02]  /*2150*/  WARPGROUP.DEPBAR.LE gsb0, 0x0 ;  /* 0x00008000000079c5 */ /* 0x000fc40000010000 */
[----:B------:R-:W-:-:S06]  /*2160*/  WARPGROUP.ARRIVE ;  /* 0x00000000000079c5 */ /* 0x000fcc0000000000 */
[----:B------:R-:W-:Y:S01]  /*2170*/  HGMMA.64x16x16.F32.BF16 R24, gdesc[UR48], R24, gsb0 ;  /* 0x00200000301879f0 */ /* 0x000fe20008001818 */
[----:B------:R-:W-:Y:S01]  /*2180*/  UIADD3 UR50, UR55, 0x504, URZ ;  /* 0x0000050437327890 */ /* 0x000fe2000fffe03f */
[----:B------:R-:W-:Y:S01]  /*2190*/  UMOV UR51, 0x40000040 ;  /* 0x4000004000337882 */ /* 0x000fe20000000000 */
[----:B------:R-:W-:Y:S02]  /*21a0*/  WARPGROUP.DEPBAR.LE gsb0, 0x0 ;  /* 0x00008000000079c5 */ /* 0x000fe40000010000 */
[----:B------:R-:W-:-:S06]  /*21b0*/  WARPGROUP.ARRIVE ;  /* 0x00000000000079c5 */ /* 0x000fcc0000000000 */
[----:B------:R-:W-:Y:S01]  /*21c0*/  HGMMA.64x16x16.F32.BF16 R40, gdesc[UR40], R40, gsb0 ;  /* 0x00200000282879f0 */ /* 0x000fe20008001828 */
[----:B------:R-:W-:Y:S02]  /*21d0*/  UIADD3 UR40, UR54, 0x4, URZ ;  /* 0x0000000436287890 */ /* 0x000fe4000fffe03f */
[----:B------:R-:W-:Y:S01]  /*21e0*/  UIADD3 UR42, UR55, 0x4, URZ ;  /* 0x00000004372a7890 */ /* 0x000fe2000fffe03f */
[----:B------:R-:W-:Y:S01]  /*21f0*/  UMOV UR41, 0x40000040 ;  /* 0x4000004000297882 */ /* 0x000fe20000000000 */
[----:B------:R-:W-:Y:S01]  /*2200*/  UMOV UR43, 0x40000040 ;  /* 0x40000040002b7882 */ /* 0x000fe20000000000 */
[----:B------:R-:W-:Y:S02]  /*2210*/  UMOV UR49, UR41 ;  /* 0x0000002900317c82 */ /* 0x000fe40008000000 */
[----:B------:R-:W-:Y:S01]  /*2220*/  UMOV UR48, UR40 ;  /* 0x0000002800307c82 */ /* 0x000fe20008000000 */
[----:B------:R-:W-:Y:S02]  /*2230*/  WARPGROUP.DEPBAR.LE gsb0, 0x0 ;  /* 0x00008000000079c5 */ /* 0x000fe40000010000 */
[----:B------:R-:W-:-:S06]  /*2240*/  WARPGROUP.ARRIVE ;  /* 0x00000000000079c5 */ /* 0x000fcc0000000000 */
[----:B------:R-:W-:Y:S01]  /*2250*/  HGMMA.64x16x16.F32.BF16 R56, gdesc[UR32], R56, gsb0 ;  /* 0x00200000203879f0 */ /* 0x000fe20008001838 */
[----:B------:R-:W-:Y:S01]  /*2260*/  UIADD3 UR34, UR55, 0x84, URZ ;  /* 0x0000008437227890 */ /* 0x000fe2000fffe03f */
[----:B------:R-:W-:Y:S01]  /*2270*/  UMOV UR32, UR40 ;  /* 0x0000002800207c82 */ /* 0x000fe20008000000 */
[----:B------:R-:W-:Y:S01]  /*2280*/  UMOV UR33, UR41 ;  /* 0x0000002900217c82 */ /* 0x000fe20008000000 */
[----:B------:R-:W-:Y:S01]  /*2290*/  UMOV UR35, 0x40000040 ;  /* 0x4000004000237882 */ /* 0x000fe20000000000 */
        /* <DEDUP_REMOVED lines=68> */
[----:B------:R-:W-:Y:S01]  /*26e0*/  UIADD3 UR16, UR54, 0x6, URZ ;  /* 0x0000000636107890 */ /* 0x000fe2000fffe03f */
        /* <DEDUP_REMOVED lines=45> */
[----:B------:R-:W-:Y:S01]  /*29c0*/  HGMMA.64x16x16.F32.BF16 R24, gdesc[UR48], R24, gsb0 ;  /* 0x00200000301879f0 */ /* 0x000fe20008001818 */
[----:B------:R-:W-:Y:S01]  /*29d0*/  UMOV UR50, UR18 ;  /* 0x0000001200327c82 */ /* 0x000fe20008000000 */
[----:B------:R-:W-:Y:S01]  /*29e0*/  UMOV UR51, UR19 ;  /* 0x0000001300337c82 */ /* 0x000fe20008000000 */
[----:B------:R-:W-:Y:S01]  /*29f0*/  UIADD3 UR18, UR55, 0x6, URZ ;  /* 0x0000000637127890 */ /* 0x000fe2000fffe03f */
        /* <DEDUP_REMOVED lines=412> */
[----:B------:R-:W-:Y:S01]  /*43c0*/  UMOV UR48, UR32 ;  /* 0x0000002000307c82 */ /* 0x000fe20008000000 */
[----:B------:R-:W-:Y:S01]  /*43d0*/  UMOV UR49, UR33 ;  /* 0x0000002100317c82 */ /* 0x000fe20008000000 */
[----:B------:R-:W-:-:S02]  /*43e0*/  WARPGROUP.DEPBAR.LE gsb0, 0x0 ;  /* 0x00008000000079c5 */ /* 0x000fc40000010000 */
        /* <DEDUP_REMOVED lines=69> */
[----:B------:R-:W-:Y:S01]  /*4840*/  UIADD3 UR54, UR54, 0xa06, URZ ;  /* 0x00000a0636367890 */ /* 0x000fe2000fffe03f */
        /* <DEDUP_REMOVED lines=207> */
[----:B------:R-:W-:Y:S05]  /*5540*/  @!P1 BRA `(.L_x_18) ;  /* 0x00000044008c9947 */ /* 0x000fea0003800000 */
[----:B------:R-:W-:Y:S01]  /*5550*/  UIADD3 UR55, UR37, 0x1, URZ ;  /* 0x0000000125377890 */ /* 0x000fe2000fffe03f */
[----:B------:R-:W-:Y:S01]  /*5560*/  IMAD.MOV.U32 R3, RZ, RZ, R0 ;  /* 0x000000ffff037224 */ /* 0x000fe200078e0000 */
[----:B------:R-:W-:Y:S02]  /*5570*/  UMOV UR54, UR37 ;  /* 0x0000002500367c82 */ /* 0x000fe40008000000 */
[----:B------:R-:W-:-:S04]  /*5580*/  UISETP.NE.AND UP0, UPT, UR55, 0x2, UPT ;  /* 0x000000023700788c */ /* 0x000fc8000bf05270 */
[----:B------:R-:W-:Y:S02]  /*5590*/  USEL UR4, URZ, 0x1, UP0 ;  /* 0x000000013f047887 */ /* 0x000fe40008000000 */
[----:B------:R-:W-:Y:S02]  /*55a0*/  USEL UR55, UR55, URZ, UP0 ;  /* 0x0000003f37377287 */ /* 0x000fe40008000000 */
[----:B------:R-:W-:-:S06]  /*55b0*/  ULOP3.LUT UR4, UR36, UR4, URZ, 0x3c, !UPT ;  /* 0x0000000424047292 */ /* 0x000fcc000f8e3c3f */
[----:B------:R-:W-:-:S07]  /*55c0*/  IMAD.U32 R6, RZ, RZ, UR4 ;  /* 0x00000004ff067e24 */ /* 0x000fce000f8e00ff */
.L_x_25:
[----:B------:R-:W-:Y:S05]  /*55d0*/  @!P0 BRA `(.L_x_19) ;  /* 0x0000000000048947 */ /* 0x000fea0003800000 */
[----:B------:R-:W-:Y:S01]  /*55e0*/  BPT.TRAP 0x1 ;  /* 0x000000040000795c */ /* 0x000fe20000300000 */
.L_x_19:
[----:B------:R-:W-:Y:S01]  /*55f0*/  ULEA UR4, UR55, UR38, 0x3 ;  /* 0x0000002637047291 */ /* 0x000fe2000f8e183f */
[----:B0-2---:R-:W-:-:S08]  /*5600*/  SHF.L.U32 R4, R6, 0x1f, RZ ;  /* 0x0000001f06047819 */ /* 0x005fd000000006ff */
[----:B------:R0:W2:Y:S01]  /*5610*/  SYNCS.PHASECHK.TRANS64.TRYWAIT P1, [UR4], R4 ;  /* 0x00000004ff0075a7 */ /* 0x0000a20008020144 */
[----:B------:R-:W-:Y:S05]  /*5620*/  @!P0 BRA `(.L_x_20) ;  /* 0x0000000000048947 */ /* 0x000fea0003800000 */
[----:B------:R-:W-:Y:S01]  /*5630*/  BPT.TRAP 0x1 ;  /* 0x000000040000795c */ /* 0x000fe20000300000 */
.L_x_20:
[----:B--2---:R-:W-:Y:S05]  /*5640*/  @P1 BRA `(.L_x_21) ;  /* 0x0000000000081947 */ /* 0x004fea0003800000 */
[----:B------:R-:W2:Y:S02]  /*5650*/  SYNCS.PHASECHK.TRANS64.TRYWAIT P1, [UR4], R4 ;  /* 0x00000004ff0075a7 */ /* 0x000ea40008020144 */
[----:B--2---:R-:W-:Y:S05]  /*5660*/  @!P1 BRA `(.L_x_22) ;  /* 0x0000010c00589947 */ /* 0x004fea0003800000 */
.L_x_21:
[----:B------:R-:W-:Y:S01]  /*5670*/  UIMAD UR58, UR55, 0xc00, UR52 ;  /* 0x00000c00373a78a4 */ /* 0x000fe2000f8e0234 */
[----:B------:R-:W-:Y:S01]  /*5680*/  WARPGROUP.ARRIVE ;  /* 0x00000000000079c5 */ /* 0x000fe20000000000 */
[----:B------:R-:W-:Y:S01]  /*5690*/  UIMAD UR59, UR55, 0xb00, UR53 ;  /* 0x00000b00373b78a4 */ /* 0x000fe2000f8e0235 */
[----:B------:R-:W-:Y:S01]  /*56a0*/  UMOV UR5, 0x40000040 ;  /* 0x4000004000057882 */ /* 0x000fe20000000000 */
[----:B------:R-:W-:Y:S02]  /*56b0*/  UMOV UR7, 0x40000040 ;  /* 0x4000004000077882 */ /* 0x000fe40000000000 */
[----:B------:R-:W-:Y:S01]  /*56c0*/  UIADD3 UR10, UR59, 0x80, URZ ;  /* 0x000000803b0a7890 */ /* 0x000fe2000fffe03f */
[----:B------:R-:W-:Y:S02]  /*56d0*/  UMOV UR4, UR58 ;  /* 0x0000003a00047c82 */ /* 0x000fe40008000000 */
[----:B------:R-:W-:Y:S01]  /*56e0*/  UMOV UR6, UR59 ;  /* 0x0000003b00067c82 */ /* 0x000fe20008000000 */
[----:B------:R-:W-:Y:S01]  /*56f0*/  UMOV UR8, UR4 ;  /* 0x0000000400087c82 */ /* 0x000fe20008000000 */
[----:B------:R-:W-:Y:S01]  /*5700*/  HGMMA.64x16x16.F32.BF16 R192, gdesc[UR4], R192, gsb0 ;  /* 0x0020000004c079f0 */ /* 0x000fe200080018c0 */
        /* <DEDUP_REMOVED lines=38> */
[----:B------:R-:W-:-:S02]  /*5970*/  UIADD3 UR4, UR58, 0x2, URZ ;  /* 0x000000023a047890 */ /* 0x000fc4000fffe03f */
[----:B------:R-:W-:Y:S01]  /*5980*/  UIADD3 UR5, UR59, 0x2, URZ ;  /* 0x000000023b057890 */ /* 0x000fe2000fffe03f */
        /* <DEDUP_REMOVED lines=101> */
[----:B------:R-:W-:Y:S01]  /*5fe0*/  UMOV UR8, UR4 ;  /* 0x0000000400087c82 */ /* 0x000fe20008000000 */
[----:B------:R-:W-:Y:S01]  /*5ff0*/  UMOV UR9, 0x40000040 ;  /* 0x4000004000097882 */ /* 0x000fe20000000000 */
        /* <DEDUP_REMOVED lines=124> */
[----:B------:R-:W-:Y:S02]  /*67c0*/  WARPGROUP.DEPBAR.LE gsb0, 0x0 ;  /* 0x00008000000079c5 */ /* 0x000fe40000010000 */
[----:B------:R-:W-:-:S06]  /*67d0*/  WARPGROUP.ARRIVE ;  /* 0x00000000000079c5 */ /* 0x000fcc0000000000 */
[----:B------:R-:W-:Y:S01]  /*67e0*/  HGMMA.64x16x16.F32.BF16 R152, gdesc[UR12], R152, gsb0 ;  /* 0x002000000c9879f0 */ /* 0x000fe20008001898 */
[----:B------:R-:W-:Y:S02]  /*67f0*/  UIADD3 UR12, UR59, 0x4, URZ ;  /* 0x000000043b0c7890 */ /* 0x000fe4000fffe03f */
[----:B------:R-:W-:Y:S02]  /*6800*/  UIADD3 UR13, UR59, 0x84, URZ ;  /* 0x000000843b0d7890 */ /* 0x000fe4000fffe03f */
        /* <DEDUP_REMOVED lines=31> */
[----:B------:R-:W-:Y:S01]  /*6a00*/  UMOV UR10, UR13 ;  /* 0x0000000d000a7c82 */ /* 0x000fe20008000000 */
[----:B------:R-:W-:Y:S01]  /*6a10*/  UMOV UR11, 0x40000040 ;  /* 0x40000040000b7882 */ /* 0x000fe20000000000 */
[----:B------:R-:W-:Y:S01]  /*6a20*/  UMOV UR13, UR5 ;  /* 0x00000005000d7c82 */ /* 0x000fe20008000000 */
        /* <DEDUP_REMOVED lines=641> */
[----:B------:R-:W-:Y:S01]  /*9240*/  UIADD3 UR58, UR58, 0xa06, URZ ;  /* 0x00000a063a3a7890 */ /* 0x000fe2000fffe03f */
        /* <DEDUP_REMOVED lines=128> */
[----:B------:R-:W-:Y:S01]  /*9a50*/  BPT.TRAP 0x1 ;  /* 0x000000040000795c */ /* 0x000fe20000300000 */
.L_x_23:
[----:B------:R-:W-:Y:S01]  /*9a60*/  ULEA UR4, UR54, UR38, 0x3 ;  /* 0x0000002636047291 */ /* 0x000fe2000f8e183f */
[----:B------:R-:W-:-:S03]  /*9a70*/  ISETP.GT.U32.AND P1, PT, R2, 0x1, PT ;  /* 0x000000010200780c */ /* 0x000fc60003f24070 */
[----:B------:R-:W-:-:S04]  /*9a80*/  UIADD3 UR4, UR4, 0x10, URZ ;  /* 0x0000001004047890 */ /* 0x000fc8000fffe03f */
[----:B------:R-:W-:-:S09]  /*9a90*/  UPRMT UR4, URZ, 0x654, UR4 ;  /* 0x000006543f047896 */ /* 0x000fd20008000004 */
[----:B------:R-:W-:Y:S01]  /*9aa0*/  SYNCS.ARRIVE.TRANS64.RED.A1T0 RZ, [UR4], RZ ;  /* 0x000000ffffff79a7 */ /* 0x000fe20008100404 */
[----:B------:R-:W-:Y:S05]  /*9ab0*/  @P1 BRA `(.L_x_24) ;  /* 0x0000000000041947 */ /* 0x000fea0003800000 */
[----:B------:R-:W-:Y:S01]  /*9ac0*/  BPT.TRAP 0x1 ;  /* 0x000000040000795c */ /* 0x000fe20000300000 */
.L_x_24:
[----:B------:R-:W-:Y:S01]  /*9ad0*/  UIADD3 UR55, UR55, 0x1, URZ ;  /* 0x0000000137377890 */ /* 0x000fe2000fffe03f */
[C---:B------:R-:W-:Y:S01]  /*9ae0*/  ISETP.GT.AND P1, PT, R3.reuse, 0x1, PT ;  /* 0x000000010300780c */ /* 0x040fe20003f24270 */
[----:B------:R-:W-:Y:S01]  /*9af0*/  UIADD3 UR54, UR54, 0x1, URZ ;  /* 0x0000000136367890 */ /* 0x000fe2000fffe03f */
[----:B------:R-:W-:Y:S01]  /*9b00*/  VIADD R3, R3, 0xffffffff ;  /* 0xffffffff03037836 */ /* 0x000fe20000000000 */
[----:B------:R-:W-:Y:S02]  /*9b10*/  UISETP.NE.AND UP0, UPT, UR55, 0x2, UPT ;  /* 0x000000023700788c */ /* 0x000fe4000bf05270 */
[----:B------:R-:W-:Y:S02]  /*9b20*/  UISETP.NE.AND UP1, UPT, UR54, 0x2, UPT ;  /* 0x000000023600788c */ /* 0x000fe4000bf25270 */
[----:B------:R-:W-:Y:S02]  /*9b30*/  USEL UR4, URZ, 0x1, UP0 ;  /* 0x000000013f047887 */ /* 0x000fe40008000000 */
[----:B------:R-:W-:-:S02]  /*9b40*/  USEL UR55, UR55, URZ, UP0 ;  /* 0x0000003f37377287 */ /* 0x000fc40008000000 */
[----:B------:R-:W-:Y:S02]  /*9b50*/  USEL UR54, UR54, URZ, UP1 ;  /* 0x0000003f36367287 */ /* 0x000fe40008800000 */
[----:B------:R-:W-:Y:S01]  /*9b60*/  LOP3.LUT R6, R6, UR4, RZ, 0x3c, !PT ;  /* 0x0000000406067c12 */ /* 0x000fe2000f8e3cff */
[----:B------:R-:W-:Y:S09]  /*9b70*/  @P1 BRA `(.L_x_25) ;  /* 0xffffffb800941947 */ /* 0x000ff2000383ffff */
.L_x_18:
[----:B------:R-:W3:Y:S02]  /*9b80*/  LDC R3, c[0x0][0x28c] ;  /* 0x0000a300ff037b82 */ /* 0x000ee40000000800 */
[----:B---3--:R-:W-:-:S13]  /*9b90*/  ISETP.GE.AND P1, PT, R3, 0x1, PT ;  /* 0x000000010300780c */ /* 0x008fda0003f26270 */
[----:B------:R-:W-:Y:S05]  /*9ba0*/  @!P1 BRA `(.L_x_26) ;  /* 0x0000000000309947 */ /* 0x000fea0003800000 */
[----:B------:R-:W-:Y:S05]  /*9bb0*/  @!P0 BRA `(.L_x_27) ;  /* 0x0000000000048947 */ /* 0x000fea0003800000 */
[----:B------:R-:W-:Y:S01]  /*9bc0*/  BPT.TRAP 0x1 ;  /* 0x000000040000795c */ /* 0x000fe20000300000 */
.L_x_27:
[----:B------:R-:W-:Y:S02]  /*9bd0*/  R2UR UR4, R0 ;  /* 0x00000000000472ca */ /* 0x000fe400000e0000 */
[----:B------:R-:W-:-:S11]  /*9be0*/  ISETP.GT.U32.AND P0, PT, R2, 0x1, PT ;  /* 0x000000010200780c */ /* 0x000fd60003f04070 */
[----:B------:R-:W-:-:S04]  /*9bf0*/  UIADD3 UR4, UR4, UR37, URZ ;  /* 0x0000002504047290 */ /* 0x000fc8000fffe03f */
[----:B------:R-:W-:-:S04]  /*9c00*/  USHF.L.U32 UR4, UR4, 0x3, URZ ;  /* 0x0000000304047899 */ /* 0x000fc8000800063f */
[----:B------:R-:W-:-:S04]  /*9c10*/  ULOP3.LUT UR4, UR4, 0x8, URZ, 0xc0, !UPT ;  /* 0x0000000804047892 */ /* 0x000fc8000f8ec03f */
[----:B------:R-:W-:-:S04]  /*9c20*/  UIADD3 UR4, UR38, 0x10, UR4 ;  /* 0x0000001026047890 */ /* 0x000fc8000fffe004 */
[----:B------:R-:W-:-:S09]  /*9c30*/  UPRMT UR4, URZ, 0x654, UR4 ;  /* 0x000006543f047896 */ /* 0x000fd20008000004 */
[----:B------:R-:W-:Y:S01]  /*9c40*/  SYNCS.ARRIVE.TRANS64.RED.A1T0 RZ, [UR4], RZ ;  /* 0x000000ffffff79a7 */ /* 0x000fe20008100404 */
[----:B------:R-:W-:Y:S05]  /*9c50*/  @P0 BRA `(.L_x_26) ;  /* 0x0000000000040947 */ /* 0x000fea0003800000 */
[----:B------:R-:W-:Y:S01]  /*9c60*/  BPT.TRAP 0x1 ;  /* 0x000000040000795c */ /* 0x000fe20000300000 */
.L_x_26:
[----:B------:R-:W3:Y:S01]  /*9c70*/  S2R R0, SR_TID.X ;  /* 0x0000000000007919 */ /* 0x000ee20000002100 */
[----:B0-2---:R-:W0:Y:S01]  /*9c80*/  LDC R5, c[0x0][0x288] ;  /* 0x0000a200ff057b82 */ /* 0x005e220000000800 */
[----:B------:R-:W-:Y:S01]  /*9c90*/  UIADD3 UR37, UR39, UR37, URZ ;  /* 0x0000002527257290 */ /* 0x000fe2000fffe03f */
[----:B------:R-:W-:Y:S01]  /*9ca0*/  IMAD R9, R19, 0xc0, RZ ;  /* 0x000000c013097824 */ /* 0x000fe200078e02ff */
[----:B------:R-:W2:Y:S01]  /*9cb0*/  S2R R6, SR_TID.X ;  /* 0x0000000000067919 */ /* 0x000ea20000002100 */
[----:B------:R-:W-:Y:S01]  /*9cc0*/  ULDC UR8, c[0x0][0x284] ;  /* 0x0000a10000087ab9 */ /* 0x000fe20000000800 */
[----:B------:R-:W-:Y:S01]  /*9cd0*/  USHF.R.U32.HI UR4, URZ, 0x1, UR37 ;  /* 0x000000013f047899 */ /* 0x000fe20008011625 */
[----:B------:R-:W-:Y:S01]  /*9ce0*/  SHF.R.S32.HI R15, RZ, 0x1f, R16 ;  /* 0x0000001fff0f7819 */ /* 0x000fe20000011410 */
[----:B------:R-:W-:Y:S01]  /*9cf0*/  UISETP.GT.U32.AND UP1, UPT, UR37, 0x1, UPT ;  /* 0x000000012500788c */ /* 0x000fe2000bf24070 */
[----:B------:R-:W-:Y:S01]  /*9d00*/  IMAD.MOV.U32 R209, RZ, RZ, RZ ;  /* 0x000000ffffd17224 */ /* 0x000fe200078e00ff */
[----:B------:R-:W-:Y:S01]  /*9d10*/  ULOP3.LUT UR4, UR4, 0x1, URZ, 0xc0, !UPT ;  /* 0x0000000104047892 */ /* 0x000fe2000f8ec03f */
[----:B------:R-:W-:Y:S01]  /*9d20*/  ULDC.64 UR6, c[0x0][0x5d0] ;  /* 0x0001740000067ab9 */ /* 0x000fe20000000a00 */
[----:B------:R-:W-:-:S02]  /*9d30*/  UISETP.LT.U32.AND UP1, UPT, UR39, 0x2, UP1 ;  /* 0x000000022700788c */ /* 0x000fc40008f21070 */
[----:B------:R-:W-:Y:S02]  /*9d40*/  UISETP.NE.U32.AND UP0, UPT, UR4, 0x1, UPT ;  /* 0x000000010400788c */ /* 0x000fe4000bf05070 */
[----:B------:R-:W-:Y:S02]  /*9d50*/  USEL UR5, URZ, 0x1, !UP1 ;  /* 0x000000013f057887 */ /* 0x000fe4000c800000 */
[----:B------:R-:W-:Y:S02]  /*9d60*/  UISETP.GT.U32.AND UP0, UPT, UR39, 0x1, !UP0 ;  /* 0x000000012700788c */ /* 0x000fe4000c704070 */
[----:B------:R-:W-:Y:S02]  /*9d70*/  ULOP3.LUT UR37, UR37, 0x1, URZ, 0xc0, !UPT ;  /* 0x0000000125257892 */ /* 0x000fe4000f8ec03f */
[----:B------:R-:W-:-:S04]  /*9d80*/  USEL UR4, URZ, 0x1, !UP0 ;  /* 0x000000013f047887 */ /* 0x000fc8000c000000 */
[----:B------:R-:W-:Y:S01]  /*9d90*/  ULOP3.LUT UR36, UR4, UR36, UR5, 0x96, !UPT ;  /* 0x0000002404247292 */ /* 0x000fe2000f8e9605 */
[----:B---3--:R-:W-:-:S04]  /*9da0*/  SHF.R.U32.HI R0, RZ, 0x7, R0 ;  /* 0x00000007ff007819 */ /* 0x008fc80000011600 */
[----:B------:R-:W-:Y:S02]  /*9db0*/  LOP3.LUT R0, R0, 0x1, RZ, 0xc0, !PT ;  /* 0x0000000100007812 */ /* 0x000fe400078ec0ff */
[----:B--2---:R-:W-:Y:S02]  /*9dc0*/  SHF.R.U32.HI R3, RZ, 0x2, R6 ;  /* 0x00000002ff037819 */ /* 0x004fe40000011606 */
[----:B------:R-:W-:Y:S01]  /*9dd0*/  LOP3.LUT R4, R6, 0x60, RZ, 0xc0, !PT ;  /* 0x0000006006047812 */ /* 0x000fe200078ec0ff */
[----:B------:R-:W-:Y:S01]  /*9de0*/  IMAD.SHL.U32 R208, R0, 0x40, RZ ;  /* 0x0000004000d07824 */ /* 0x000fe200078e00ff */
[----:B------:R-:W-:Y:S02]  /*9df0*/  LOP3.LUT R3, R3, 0x7, RZ, 0xc0, !PT ;  /* 0x0000000703037812 */ /* 0x000fe400078ec0ff */
[----:B------:R-:W-:Y:S02]  /*9e00*/  SHF.R.U32.HI R4, RZ, 0x1, R4 ;  /* 0x00000001ff047819 */ /* 0x000fe40000011604 */
[----:B------:R-:W-:-:S02]  /*9e10*/  LOP3.LUT R208, R208, 0x40, R3, 0xe2, !PT ;  /* 0x00000040d0d07812 */ /* 0x000fc400078ee203 */
[-C--:B------:R-:W-:Y:S02]  /*9e20*/  IADD3 R3, RZ, -R4.reuse, -R3 ;  /* 0x80000004ff037210 */ /* 0x080fe40007ffe803 */
[----:B------:R-:W-:-:S03]  /*9e30*/  LOP3.LUT R208, R208, R4, RZ, 0xfc, !PT ;  /* 0x00000004d0d07212 */ /* 0x000fc600078efcff */
[----:B------:R-:W-:Y:S01]  /*9e40*/  IMAD R8, R0, -0x40, R3 ;  /* 0xffffffc000087824 */ /* 0x000fe200078e0203 */
[----:B------:R-:W-:Y:S01]  /*9e50*/  LOP3.LUT R0, R6, 0x3, RZ, 0xc0, !PT ;  /* 0x0000000306007812 */ /* 0x000fe200078ec0ff */
[----:B------:R-:W-:Y:S02]  /*9e60*/  IMAD R3, R22, 0xb0, RZ ;  /* 0x000000b016037824 */ /* 0x000fe400078e02ff */
[----:B------:R-:W-:Y:S02]  /*9e70*/  IMAD.SHL.U32 R6, R6, 0x2, RZ ;  /* 0x0000000206067824 */ /* 0x000fe400078e00ff */
[----:B0-----:R-:W-:Y:S01]  /*9e80*/  IMAD R10, R0, -0x2, R5 ;  /* 0xfffffffe000a7824 */ /* 0x001fe200078e0205 */
[----:B------:R-:W-:Y:S01]  /*9e90*/  ISETP.GE.AND P0, PT, R3, R5, PT ;  /* 0x000000050300720c */ /* 0x000fe20003f06270 */
[----:B------:R-:W-:Y:S01]  /*9ea0*/  IMAD R5, R15, UR6, RZ ;  /* 0x000000060f057c24 */ /* 0x000fe2000f8e02ff */
[----:B------:R-:W-:Y:S01]  /*9eb0*/  LOP3.LUT R6, R3, 0x6, R6, 0xf8, !PT ;  /* 0x0000000603067812 */ /* 0x000fe200078ef806 */
[----:B------:R-:W-:Y:S01]  /*9ec0*/  IMAD.WIDE R208, R19, 0xc0, R208 ;  /* 0x000000c013d07825 */ /* 0x000fe200078e02d0 */
[----:B------:R-:W-:-:S02]  /*9ed0*/  ISETP.GE.OR P0, PT, R9, UR8, P0 ;  /* 0x0000000809007c0c */ /* 0x000fc40008706670 */
[----:B------:R-:W-:Y:S01]  /*9ee0*/  SHF.R.S32.HI R7, RZ, 0x1f, R6 ;  /* 0x0000001fff077819 */ /* 0x000fe20000011406 */
[----:B------:R-:W-:Y:S01]  /*9ef0*/  IMAD R11, R16, UR7, R5 ;  /* 0x00000007100b7c24 */ /* 0x000fe2000f8e0205 */
[----:B------:R-:W-:Y:S01]  /*9f00*/  IADD3 R0, -R9, UR8, R8 ;  /* 0x0000000809007c10 */ /* 0x000fe2000fffe108 */
[----:B------:R-:W-:Y:S02]  /*9f10*/  IMAD.IADD R3, R10, 0x1, -R3 ;  /* 0x000000010a037824 */ /* 0x000fe400078e0a03 */
[----:B------:R-:W-:-:S04]  /*9f20*/  IMAD.WIDE.U32 R4, R16, UR6, R6 ;  /* 0x0000000610047c25 */ /* 0x000fc8000f8e0006 */
[----:B------:R-:W-:Y:S02]  /*9f30*/  IMAD.IADD R5, R5, 0x1, R11 ;  /* 0x0000000105057824 */ /* 0x000fe400078e020b */
[----:B------:R-:W-:Y:S01]  /*9f40*/  IMAD.MOV.U32 R19, RZ, RZ, -0x1 ;  /* 0xffffffffff137424 */ /* 0x000fe200078e00ff */
[----:B------:R-:W-:Y:S06]  /*9f50*/  @P0 BRA `(.L_x_28) ;  /* 0x000000a400bc0947 */ /* 0x000fec0003800000 */
[----:B------:R-:W0:Y:S01]  /*9f60*/  LDC.64 R206, c[0x0][0x5c8] ;  /* 0x00017200ffce7b82 */ /* 0x000e220000000a00 */
[----:B-----5:R-:W-:Y:S01]  /*9f70*/  FSETP.NEU.AND P2, PT, R23, RZ, PT ;  /* 0x000000ff1700720b */ /* 0x020fe20003f4d000 */
[----:B------:R-:W-:Y:S01]  /*9f80*/  BSSY B0, `(.L_x_28) ;  /* 0x0000a6c000007945 */ /* 0x000fe20003800000 */
[----:B------:R-:W-:-:S04]  /*9f90*/  ISETP.GT.AND P0, PT, R3, RZ, PT ;  /* 0x000000ff0300720c */ /* 0x000fc80003f04270 */
[----:B------:R-:W-:Y:S01]  /*9fa0*/  ISETP.GT.AND P1, PT, R0, RZ, P0 ;  /* 0x000000ff0000720c */ /* 0x000fe20000724270 */
[-C--:B0-----:R-:W-:Y:S02]  /*9fb0*/  IMAD R8, R209, R206.reuse, RZ ;  /* 0x000000ced1087224 */ /* 0x081fe400078e02ff */
[----:B------:R-:W-:-:S04]  /*9fc0*/  IMAD.WIDE.U32 R12, R208, R206, R4 ;  /* 0x000000ced00c7225 */ /* 0x000fc800078e0004 */
[----:B-1----:R-:W-:-:S04]  /*9fd0*/  IMAD R201, R208, R207, R8 ;  /* 0x000000cfd0c97224 */ /* 0x002fc800078e0208 */
[----:B------:R-:W-:Y:S01]  /*9fe0*/  IMAD.IADD R201, R13, 0x1, R201 ;  /* 0x000000010dc97824 */ /* 0x000fe200078e02c9 */
[----:B------:R-:W-:Y:S06]  /*9ff0*/  @!P2 BRA `(.L_x_29) ;  /* 0x0000007400a0a947 */ /* 0x000fec0003800000 */
[----:B------:R-:W0:Y:S01]  /*a000*/  LDC.64 R204, c[0x0][0x5b8] ;  /* 0x00016e00ffcc7b82 */ /* 0x000e220000000a00 */
[----:B------:R-:W-:-:S07]  /*a010*/  ULDC.64 UR4, c[0x0][0x5c0] ;  /* 0x0001700000047ab9 */ /* 0x000fce0000000a00 */
[----:B------:R-:W1:Y:S08]  /*a020*/  LDC.64 R202, c[0x0][0x5b0] ;  /* 0x00016c00ffca7b82 */ /* 0x000e700000000a00 */
[----:B------:R-:W2:Y:S01]  /*a030*/  LDC.64 R20, c[0x0][0x5a8] ;  /* 0x00016a00ff147b82 */ /* 0x000ea20000000a00 */
[-C--:B0-----:R-:W-:Y:S02]  /*a040*/  IMAD R4, R15, R204.reuse, RZ ;  /* 0x000000cc0f047224 */ /* 0x081fe400078e02ff */
[----:B------:R-:W-:-:S04]  /*a050*/  IMAD.WIDE.U32 R8, R16, R204, R6 ;  /* 0x000000cc10087225 */ /* 0x000fc800078e0006 */
[----:B------:R-:W-:Y:S02]  /*a060*/  IMAD R4, R16, R205, R4 ;  /* 0x000000cd10047224 */ /* 0x000fe400078e0204 */
[-C--:B-1----:R-:W-:Y:S02]  /*a070*/  IMAD R5, R209, R202.reuse, RZ ;  /* 0x000000cad1057224 */ /* 0x082fe400078e02ff */
[----:B------:R-:W-:Y:S02]  /*a080*/  IMAD.IADD R11, R9, 0x1, R4 ;  /* 0x00000001090b7824 */ /* 0x000fe400078e0204 */
[----:B------:R-:W-:Y:S02]  /*a090*/  IMAD.MOV.U32 R10, RZ, RZ, R8 ;  /* 0x000000ffff0a7224 */ /* 0x000fe400078e0008 */
[C---:B------:R-:W-:Y:S02]  /*a0a0*/  IMAD R5, R208.reuse, R203, R5 ;  /* 0x000000cbd0057224 */ /* 0x040fe400078e0205 */
[----:B------:R-:W-:-:S04]  /*a0b0*/  IMAD.WIDE.U32 R14, R208, R202, R10 ;  /* 0x000000cad00e7225 */ /* 0x000fc800078e000a */
[----:B------:R-:W-:Y:S01]  /*a0c0*/  IMAD.IADD R13, R15, 0x1, R5 ;  /* 0x000000010f0d7824 */ /* 0x000fe200078e0205 */
[----:B--2---:R-:W-:-:S04]  /*a0d0*/  LEA R212, P2, R14, R20, 0x1 ;  /* 0x000000140ed47211 */ /* 0x004fc800078408ff */
[----:B------:R-:W-:-:S05]  /*a0e0*/  LEA.HI.X R213, R14, R21, R13, 0x1, P2 ;  /* 0x000000150ed57211 */ /* 0x000fca00010f0c0d */
[----:B------:R-:W2:Y:S01]  /*a0f0*/  @P1 LDG.E.LTC128B.U16 R22, desc[UR56][R212.64] ;  /* 0x00000038d4161981 */ /* 0x000ea2000c1e1520 */
[----:B------:R-:W-:Y:S01]  /*a100*/  ISETP.GT.AND P3, PT, R3, 0x1, PT ;  /* 0x000000010300780c */ /* 0x000fe20003f64270 */
[----:B------:R-:W-:Y:S01]  /*a110*/  IMAD.WIDE.U32 R210, R208, R202, R6 ;  /* 0x000000cad0d27225 */ /* 0x000fe200078e0006 */
[----:B------:R-:W-:Y:S03]  /*a120*/  BSSY B1, `(.L_x_30) ;  /* 0x0000010000017945 */ /* 0x000fe60003800000 */
[----:B------:R-:W-:Y:S02]  /*a130*/  IMAD.IADD R211, R5, 0x1, R211 ;  /* 0x0000000105d37824 */ /* 0x000fe400078e02d3 */
[----:B------:R-:W-:-:S04]  /*a140*/  IMAD.WIDE.U32 R210, R16, R204, R210 ;  /* 0x000000cc10d27225 */ /* 0x000fc800078e00d2 */
[----:B--2---:R-:W-:-:S04]  /*a150*/  IMAD.U32 R14, R22, 0x10000, RZ ;  /* 0x00010000160e7824 */ /* 0x004fc800078e00ff */
[----:B------:R-:W-:Y:S01]  /*a160*/  FMUL R13, R14, R23 ;  /* 0x000000170e0d7220 */ /* 0x000fe20000400000 */
[----:B------:R-:W-:-:S03]  /*a170*/  LEA R14, P2, R12, UR4, 0x1 ;  /* 0x000000040c0e7c11 */ /* 0x000fc6000f8408ff */
[----:B------:R-:W-:Y:S01]  /*a180*/  FFMA R13, R192, R200, R13 ;  /* 0x000000c8c00d7223 */ /* 0x000fe2000000000d */
[----:B------:R-:W-:Y:S01]  /*a190*/  LEA.HI.X R15, R12, UR5, R201, 0x1, P2 ;  /* 0x000000050c0f7c11 */ /* 0x000fe200090f0cc9 */
[----:B------:R-:W-:Y:S01]  /*a1a0*/  IMAD.IADD R192, R4, 0x1, R211 ;  /* 0x0000000104c07824 */ /* 0x000fe200078e02d3 */
[----:B------:R-:W-:Y:S02]  /*a1b0*/  ISETP.GT.AND P2, PT, R0, RZ, P3 ;  /* 0x000000ff0000720c */ /* 0x000fe40001f44270 */
[----:B------:R-:W-:Y:S02]  /*a1c0*/  F2FP.BF16.F32.PACK_AB R201, RZ, R13 ;  /* 0x0000000dffc9723e */ /* 0x000fe400000010ff */
[----:B------:R-:W-:-:S03]  /*a1d0*/  LEA R12, P4, R210, R20, 0x1 ;  /* 0x00000014d20c7211 */ /* 0x000fc600078808ff */
[----:B------:R0:W-:Y:S01]  /*a1e0*/  @P1 STG.E.U16 desc[UR56][R14.64], R201 ;  /* 0x000000c90e001986 */ /* 0x0001e2000c101538 */
[----:B------:R-:W-:-:S05]  /*a1f0*/  LEA.HI.X R13, R210, R21, R192, 0x1, P4 ;  /* 0x00000015d20d7211 */ /* 0x000fca00020f0cc0 */
[----:B------:R-:W-:Y:S05]  /*a200*/  @!P2 BRA `(.L_x_31) ;  /* 0x000000000004a947 */ /* 0x000fea0003800000 */
[----:B------:R1:W5:Y:S02]  /*a210*/  LDG.E.LTC128B.U16 R22, desc[UR56][R12.64+0x2] ;  /* 0x000002380c167981 */ /* 0x000364000c1e1520 */
.L_x_31:
[----:B------:R-:W-:Y:S05]  /*a220*/  BSYNC B1 ;  /* 0x0000000000017941 */ /* 0x000fea0003800000 */
.L_x_30:
[----:B-----5:R-:W-:Y:S01]  /*a230*/  IMAD.U32 R192, R22, 0x10000, RZ ;  /* 0x0001000016c07824 */ /* 0x020fe200078e00ff */
[----:B------:R-:W-:Y:S02]  /*a240*/  ISETP.GT.AND P1, PT, R0, 0x8, P0 ;  /* 0x000000080000780c */ /* 0x000fe40000724270 */
[----:B------:R-:W-:Y:S01]  /*a250*/  PRMT R216, R22, 0x7610, R216 ;  /* 0x0000761016d87816 */ /* 0x000fe200000000d8 */
[----:B------:R-:W-:-:S04]  /*a260*/  FMUL R192, R192, R23 ;  /* 0x00000017c0c07220 */ /* 0x000fc80000400000 */
[----:B0-----:R-:W-:Y:S01]  /*a270*/  FFMA R201, R193, R200, R192 ;  /* 0x000000c8c1c97223 */ /* 0x001fe200000000c0 */
[C---:B------:R-:W-:Y:S01]  /*a280*/  SHF.L.U64.HI R193, R202.reuse, 0x3, R203 ;  /* 0x00000003cac17819 */ /* 0x040fe200000102cb */
[----:B------:R-:W-:-:S03]  /*a290*/  IMAD.SHL.U32 R192, R202, 0x8, RZ ;  /* 0x00000008cac07824 */ /* 0x000fc600078e00ff */
[----:B------:R-:W-:Y:S01]  /*a2a0*/  F2FP.BF16.F32.PACK_AB R213, RZ, R201 ;  /* 0x000000c9ffd5723e */ /* 0x000fe200000010ff */
[----:B------:R-:W-:-:S04]  /*a2b0*/  IMAD.WIDE.U32 R214, R208, R202, R192 ;  /* 0x000000cad0d67225 */ /* 0x000fc800078e00c0 */
[----:B------:R-:W-:Y:S01]  /*a2c0*/  IMAD.IADD R205, R5, 0x1, R215 ;  /* 0x0000000105cd7824 */ /* 0x000fe200078e02d7 */
[----:B------:R-:W-:Y:S01]  /*a2d0*/  IADD3 R201, P4, R8, R214, RZ ;  /* 0x000000d608c97210 */ /* 0x000fe20007f9e0ff */
[----:B------:R0:W-:Y:S04]  /*a2e0*/  @P2 STG.E.U16 desc[UR56][R14.64+0x2], R213 ;  /* 0x000002d50e002986 */ /* 0x0001e8000c101538 */
[----:B------:R-:W-:Y:S01]  /*a2f0*/  IMAD.X R212, R205, 0x1, R11, P4 ;  /* 0x00000001cdd47824 */ /* 0x000fe200020e060b */
[----:B------:R-:W-:-:S04]  /*a300*/  LEA R210, P4, R201, R20, 0x1 ;  /* 0x00000014c9d27211 */ /* 0x000fc800078808ff */
[----:B------:R-:W-:-:S05]  /*a310*/  LEA.HI.X R211, R201, R21, R212, 0x1, P4 ;  /* 0x00000015c9d37211 */ /* 0x000fca00020f0cd4 */
[----:B------:R2:W3:Y:S01]  /*a320*/  @P1 LDG.E.LTC128B.U16 R216, desc[UR56][R210.64] ;  /* 0x00000038d2d81981 */ /* 0x0004e2000c1e1520 */
[----:B------:R-:W-:Y:S01]  /*a330*/  IADD3 R212, P2, R6, R214, RZ ;  /* 0x000000d606d47210 */ /* 0x000fe20007f5e0ff */
[----:B------:R-:W-:Y:S04]  /*a340*/  BSSY B1, `(.L_x_32) ;  /* 0x0000012000017945 */ /* 0x000fe80003800000 */
[----:B0-----:R-:W-:Y:S02]  /*a350*/  IMAD.X R213, R7, 0x1, R205, P2 ;  /* 0x0000000107d57824 */ /* 0x001fe400010e06cd */
[----:B------:R-:W-:-:S03]  /*a360*/  IMAD.WIDE.U32 R212, R16, R204, R212 ;  /* 0x000000cc10d47225 */ /* 0x000fc600078e00d4 */
[----:B--2---:R-:W-:Y:S01]  /*a370*/  LEA R210, P2, R212, R20, 0x1 ;  /* 0x00000014d4d27211 */ /* 0x004fe200078408ff */
[----:B---3--:R-:W-:-:S04]  /*a380*/  IMAD.U32 R22, R216, 0x10000, RZ ;  /* 0x00010000d8167824 */ /* 0x008fc800078e00ff */
[----:B------:R-:W-:Y:S01]  /*a390*/  FMUL R201, R22, R23 ;  /* 0x0000001716c97220 */ /* 0x000fe20000400000 */
[----:B------:R-:W-:-:S03]  /*a3a0*/  IMAD.IADD R22, R4, 0x1, R213 ;  /* 0x0000000104167824 */ /* 0x000fc600078e02d5 */
[----:B------:R-:W-:Y:S02]  /*a3b0*/  FFMA R201, R194, R200, R201 ;  /* 0x000000c8c2c97223 */ /* 0x000fe400000000c9 */
[----:B------:R-:W-:Y:S01]  /*a3c0*/  LEA.HI.X R211, R212, R21, R22, 0x1, P2 ;  /* 0x00000015d4d37211 */ /* 0x000fe200010f0c16 */
[----:B------:R-:W-:Y:S01]  /*a3d0*/  IMAD.SHL.U32 R22, R206, 0x10, RZ ;  /* 0x00000010ce167824 */ /* 0x000fe200078e00ff */
[----:B------:R-:W-:Y:S02]  /*a3e0*/  ISETP.GT.AND P2, PT, R0, 0x8, P3 ;  /* 0x000000080000780c */ /* 0x000fe40001f44270 */
[----:B------:R-:W-:Y:S02]  /*a3f0*/  F2FP.BF16.F32.PACK_AB R194, RZ, R201 ;  /* 0x000000c9ffc2723e */ /* 0x000fe400000010ff */
[----:B------:R-:W-:Y:S02]  /*a400*/  IADD3 R212, P4, R22, R14, RZ ;  /* 0x0000000e16d47210 */ /* 0x000fe40007f9e0ff */
[----:B------:R-:W-:-:S05]  /*a410*/  SHF.L.U64.HI R201, R206, 0x4, R207 ;  /* 0x00000004cec97819 */ /* 0x000fca00000102cf */
[----:B------:R-:W-:-:S05]  /*a420*/  IMAD.X R213, R201, 0x1, R15, P4 ;  /* 0x00000001c9d57824 */ /* 0x000fca00020e060f */
[----:B------:R0:W-:Y:S01]  /*a430*/  @P1 STG.E.U16 desc[UR56][R212.64], R194 ;  /* 0x000000c2d4001986 */ /* 0x0001e2000c101538 */
[----:B------:R-:W-:Y:S05]  /*a440*/  @!P2 BRA `(.L_x_33) ;  /* 0x000000000004a947 */ /* 0x000fea0003800000 */
[----:B------:R2:W5:Y:S02]  /*a450*/  LDG.E.LTC128B.U16 R216, desc[UR56][R210.64+0x2] ;  /* 0x00000238d2d87981 */ /* 0x000564000c1e1520 */
.L_x_33:
[----:B------:R-:W-:Y:S05]  /*a460*/  BSYNC B1 ;  /* 0x0000000000017941 */ /* 0x000fea0003800000 */
.L_x_32:
[----:B0----5:R-:W-:Y:S01]  /*a470*/  IMAD.U32 R194, R216, 0x10000, RZ ;  /* 0x00010000d8c27824 */ /* 0x021fe200078e00ff */
[----:B------:R-:W-:Y:S01]  /*a480*/  ISETP.GT.AND P1, PT, R3, 0x8, PT ;  /* 0x000000080300780c */ /* 0x000fe20003f24270 */
[----:B------:R-:W-:Y:S02]  /*a490*/  BSSY B1, `(.L_x_34) ;  /* 0x0000008000017945 */ /* 0x000fe40003800000 */
[----:B------:R-:W-:Y:S01]  /*a4a0*/  FMUL R194, R194, R23 ;  /* 0x00000017c2c27220 */ /* 0x000fe20000400000 */
[----:B------:R-:W-:-:S03]  /*a4b0*/  ISETP.GT.AND P4, PT, R0, RZ, P1 ;  /* 0x000000ff0000720c */ /* 0x000fc60000f84270 */
[----:B------:R-:W-:-:S05]  /*a4c0*/  FFMA R194, R195, R200, R194 ;  /* 0x000000c8c3c27223 */ /* 0x000fca00000000c2 */
[----:B------:R-:W-:-:S05]  /*a4d0*/  F2FP.BF16.F32.PACK_AB R194, RZ, R194 ;  /* 0x000000c2ffc2723e */ /* 0x000fca00000010ff */
[----:B------:R0:W-:Y:S01]  /*a4e0*/  @P2 STG.E.U16 desc[UR56][R212.64+0x2], R194 ;  /* 0x000002c2d4002986 */ /* 0x0001e2000c101538 */
[----:B------:R-:W-:Y:S05]  /*a4f0*/  @!P4 BRA `(.L_x_35) ;  /* 0x000000000004c947 */ /* 0x000fea0003800000 */
[----:B------:R3:W5:Y:S02]  /*a500*/  LDG.E.LTC128B.U16 R216, desc[UR56][R12.64+0x10] ;  /* 0x000010380cd87981 */ /* 0x000764000c1e1520 */
.L_x_35:
[----:B------:R-:W-:Y:S05]  /*a510*/  BSYNC B1 ;  /* 0x0000000000017941 */ /* 0x000fea0003800000 */
.L_x_34:
        /* <DEDUP_REMOVED lines=10> */
.L_x_37:
[----:B------:R-:W-:Y:S05]  /*a5c0*/  BSYNC B1 ;  /* 0x0000000000017941 */ /* 0x000fea0003800000 */
.L_x_36:
[----:B-----5:R-:W-:Y:S01]  /*a5d0*/  IMAD.U32 R194, R216, 0x10000, RZ ;  /* 0x00010000d8c27824 */ /* 0x020fe200078e00ff */
[----:B------:R-:W-:Y:S01]  /*a5e0*/  ISETP.GT.AND P4, PT, R0, 0x8, P1 ;  /* 0x000000080000780c */ /* 0x000fe20000f84270 */
[----:B------:R-:W-:Y:S01]  /*a5f0*/  BSSY B1, `(.L_x_38) ;  /* 0x0000008000017945 */ /* 0x000fe20003800000 */
[----:B------:R-:W-:Y:S01]  /*a600*/  PRMT R196, R216, 0x7610, R196 ;  /* 0x00007610d8c47816 */ /* 0x000fe200000000c4 */
[----:B------:R-:W-:-:S04]  /*a610*/  FMUL R194, R194, R23 ;  /* 0x00000017c2c27220 */ /* 0x000fc80000400000 */
[----:B------:R-:W-:-:S05]  /*a620*/  FFMA R194, R197, R200, R194 ;  /* 0x000000c8c5c27223 */ /* 0x000fca00000000c2 */
[----:B------:R-:W-:-:S05]  /*a630*/  F2FP.BF16.F32.PACK_AB R194, RZ, R194 ;  /* 0x000000c2ffc2723e */ /* 0x000fca00000010ff */
[----:B------:R0:W-:Y:S01]  /*a640*/  @P5 STG.E.U16 desc[UR56][R14.64+0x12], R194 ;  /* 0x000012c20e005986 */ /* 0x0001e2000c101538 */
[----:B------:R-:W-:Y:S05]  /*a650*/  @!P4 BRA `(.L_x_39) ;  /* 0x000000000004c947 */ /* 0x000fea0003800000 */
[----:B------:R0:W5:Y:S02]  /*a660*/  LDG.E.LTC128B.U16 R196, desc[UR56][R210.64+0x10] ;  /* 0x00001038d2c47981 */ /* 0x000164000c1e1520 */
.L_x_39:
[----:B------:R-:W-:Y:S05]  /*a670*/  BSYNC B1 ;  /* 0x0000000000017941 */ /* 0x000fea0003800000 */
.L_x_38:
[----:B0----5:R-:W-:Y:S01]  /*a680*/  IMAD.U32 R194, R196, 0x10000, RZ ;  /* 0x00010000c4c27824 */ /* 0x021fe200078e00ff */
[----:B------:R-:W-:Y:S01]  /*a690*/  ISETP.GT.AND P5, PT, R0, 0x8, P2 ;  /* 0x000000080000780c */ /* 0x000fe200017a4270 */
[----:B------:R-:W-:Y:S02]  /*a6a0*/  BSSY B1, `(.L_x_40) ;  /* 0x0000007000017945 */ /* 0x000fe40003800000 */
[----:B------:R-:W-:-:S04]  /*a6b0*/  FMUL R195, R194, R23 ;  /* 0x00000017c2c37220 */ /* 0x000fc80000400000 */
[----:B------:R-:W-:-:S05]  /*a6c0*/  FFMA R195, R198, R200, R195 ;  /* 0x000000c8c6c37223 */ /* 0x000fca00000000c3 */
[----:B------:R-:W-:-:S05]  /*a6d0*/  F2FP.BF16.F32.PACK_AB R195, RZ, R195 ;  /* 0x000000c3ffc3723e */ /* 0x000fca00000010ff */
[----:B------:R0:W-:Y:S01]  /*a6e0*/  @P4 STG.E.U16 desc[UR56][R212.64+0x10], R195 ;  /* 0x000010c3d4004986 */ /* 0x0001e2000c101538 */
[----:B------:R-:W-:Y:S05]  /*a6f0*/  @!P5 BRA `(.L_x_41) ;  /* 0x000000000004d947 */ /* 0x000fea0003800000 */
[----:B------:R0:W5:Y:S02]  /*a700*/  LDG.E.LTC128B.U16 R196, desc[UR56][R210.64+0x12] ;  /* 0x00001238d2c47981 */ /* 0x000164000c1e1520 */
.L_x_41:
[----:B------:R-:W-:Y:S05]  /*a710*/  BSYNC B1 ;  /* 0x0000000000017941 */ /* 0x000fea0003800000 */
.L_x_40:
[----:B-----5:R-:W-:Y:S01]  /*a720*/  IMAD.U32 R10, R196, 0x10000, RZ ;  /* 0x00010000c40a7824 */ /* 0x020fe200078e00ff */
[----:B------:R-:W-:Y:S01]  /*a730*/  ISETP.GT.AND P4, PT, R0, 0x80, P0 ;  /* 0x000000800000780c */ /* 0x000fe20000784270 */
[----:B------:R-:W-:Y:S02]  /*a740*/  IMAD.MOV.U32 R215, RZ, RZ, R205 ;  /* 0x000000ffffd77224 */ /* 0x000fe400078e00cd */
[----:B------:R-:W-:Y:S01]  /*a750*/  FMUL R10, R10, R23 ;  /* 0x000000170a0a7220 */ /* 0x000fe20000400000 */
[----:B------:R-:W-:Y:S02]  /*a760*/  IMAD R203, R203, 0x78, RZ ;  /* 0x00000078cbcb7824 */ /* 0x000fe400078e02ff */
[----:B------:R-:W-:-:S04]  /*a770*/  IMAD.WIDE.U32 R214, R202, 0x78, R214 ;  /* 0x00000078cad67825 */ /* 0x000fc800078e00d6 */
[----:B------:R-:W-:Y:S01]  /*a780*/  FFMA R10, R199, R200, R10 ;  /* 0x000000c8c70a7223 */ /* 0x000fe2000000000a */
[----:B------:R-:W-:-:S04]  /*a790*/  IMAD.IADD R9, R215, 0x1, R203 ;  /* 0x00000001d7097824 */ /* 0x000fc800078e02cb */
[----:B------:R-:W-:-:S04]  /*a7a0*/  F2FP.BF16.F32.PACK_AB R10, RZ, R10 ;  /* 0x0000000aff0a723e */ /* 0x000fc800000010ff */
[----:B------:R-:W-:-:S05]  /*a7b0*/  PRMT R198, R10, 0x7610, R198 ;  /* 0x000076100ac67816 */ /* 0x000fca00000000c6 */
[----:B------:R1:W-:Y:S01]  /*a7c0*/  @P5 STG.E.U16 desc[UR56][R212.64+0x12], R198 ;  /* 0x000012c6d4005986 */ /* 0x0003e2000c101538 */
[----:B------:R-:W-:-:S05]  /*a7d0*/  IADD3 R10, P5, R8, R214, RZ ;  /* 0x000000d6080a7210 */ /* 0x000fca0007fbe0ff */
[----:B0-----:R-:W-:Y:S01]  /*a7e0*/  IMAD.X R195, R9, 0x1, R11, P5 ;  /* 0x0000000109c37824 */ /* 0x001fe200028e060b */
[----:B------:R-:W-:-:S04]  /*a7f0*/  LEA R194, P5, R10, R20, 0x1 ;  /* 0x000000140ac27211 */ /* 0x000fc800078a08ff */
[----:B------:R-:W-:Y:S02]  /*a800*/  LEA.HI.X R195, R10, R21, R195, 0x1, P5 ;  /* 0x000000150ac37211 */ /* 0x000fe400028f0cc3 */
[----:B------:R-:W-:-:S06]  /*a810*/  PRMT R10, R196, 0x7610, R10 ;  /* 0x00007610c40a7816 */ /* 0x000fcc000000000a */
[----:B------:R-:W2:Y:S01]  /*a820*/  @P4 LDG.E.LTC128B.U16 R10, desc[UR56][R194.64] ;  /* 0x00000038c20a4981 */ /* 0x000ea2000c1e1520 */
[----:B------:R-:W-:Y:S01]  /*a830*/  IMAD R207, R207, 0xf0, RZ ;  /* 0x000000f0cfcf7824 */ /* 0x000fe200078e02ff */
[----:B------:R-:W-:Y:S01]  /*a840*/  BSSY B1, `(.L_x_42) ;  /* 0x0000019000017945 */ /* 0x000fe20003800000 */
[----:B------:R-:W-:-:S04]  /*a850*/  IMAD.WIDE.U32 R218, R202, 0x78, R192 ;  /* 0x00000078cada7825 */ /* 0x000fc800078e00c0 */
[----:B------:R-:W-:Y:S02]  /*a860*/  IMAD.IADD R219, R203, 0x1, R219 ;  /* 0x00000001cbdb7824 */ /* 0x000fe400078e02db */
[----:B--2---:R-:W-:-:S04]  /*a870*/  IMAD.U32 R196, R10, 0x10000, RZ ;  /* 0x000100000ac47824 */ /* 0x004fc800078e00ff */
[----:B------:R-:W-:-:S04]  /*a880*/  FMUL R197, R196, R23 ;  /* 0x00000017c4c57220 */ /* 0x000fc80000400000 */
[----:B------:R-:W-:-:S05]  /*a890*/  FFMA R197, R184, R200, R197 ;  /* 0x000000c8b8c57223 */ /* 0x000fca00000000c5 */
[----:B------:R-:W-:Y:S01]  /*a8a0*/  F2FP.BF16.F32.PACK_AB R184, RZ, R197 ;  /* 0x000000c5ffb8723e */ /* 0x000fe200000010ff */
[----:B------:R-:W-:-:S03]  /*a8b0*/  IMAD.WIDE.U32 R196, R206, 0xf0, R212 ;  /* 0x000000f0cec47825 */ /* 0x000fc600078e00d4 */
[----:B------:R-:W-:Y:S01]  /*a8c0*/  PRMT R195, R184, 0x7610, R195 ;  /* 0x00007610b8c37816 */ /* 0x000fe200000000c3 */
[----:B------:R-:W-:Y:S02]  /*a8d0*/  IMAD.IADD R199, R197, 0x1, R207 ;  /* 0x00000001c5c77824 */ /* 0x000fe400078e02cf */
[----:B-1----:R-:W-:-:S05]  /*a8e0*/  @P4 IMAD.MOV.U32 R198, RZ, RZ, R196 ;  /* 0x000000ffffc64224 */ /* 0x002fca00078e00c4 */
[----:B------:R0:W-:Y:S02]  /*a8f0*/  @P4 STG.E.U16 desc[UR56][R198.64], R195 ;  /* 0x000000c3c6004986 */ /* 0x0001e4000c101538 */
[----:B0-----:R-:W-:-:S03]  /*a900*/  IMAD.WIDE.U32 R194, R208, R202, R218 ;  /* 0x000000cad0c27225 */ /* 0x001fc600078e00da */
[----:B------:R-:W-:-:S04]  /*a910*/  IADD3 R216, P4, R6, R194, RZ ;  /* 0x000000c206d87210 */ /* 0x000fc80007f9e0ff */
[----:B------:R-:W-:-:S03]  /*a920*/  IADD3.X R217, R7, R5, R195, P4, !PT ;  /* 0x0000000507d97210 */ /* 0x000fc600027fe4c3 */
[----:B------:R-:W-:-:S04]  /*a930*/  IMAD.WIDE.U32 R216, R16, R204, R216 ;  /* 0x000000cc10d87225 */ /* 0x000fc800078e00d8 */
[----:B------:R-:W-:Y:S01]  /*a940*/  IMAD.IADD R184, R4, 0x1, R217 ;  /* 0x0000000104b87824 */ /* 0x000fe200078e02d9 */
[----:B------:R-:W-:-:S04]  /*a950*/  LEA R194, P4, R216, R20, 0x1 ;  /* 0x00000014d8c27211 */ /* 0x000fc800078808ff */
[----:B------:R-:W-:Y:S02]  /*a960*/  LEA.HI.X R195, R216, R21, R184, 0x1, P4 ;  /* 0x00000015d8c37211 */ /* 0x000fe400020f0cb8 */
[----:B------:R-:W-:-:S04]  /*a970*/  IADD3 R214, P4, P5, R8, R214, R192 ;  /* 0x000000d608d67210 */ /* 0x000fc80007d9e0c0 */
[----:B------:R-:W-:Y:S02]  /*a980*/  IADD3.X R11, R11, R9, R193, P4, P5 ;  /* 0x000000090b0b7210 */ /* 0x000fe400027ea4c1 */
[----:B------:R-:W-:Y:S02]  /*a990*/  ISETP.GT.AND P4, PT, R0, 0x80, P3 ;  /* 0x000000800000780c */ /* 0x000fe40001f84270 */
[----:B------:R-:W-:-:S11]  /*a9a0*/  IADD3 R8, P5, R192, R218, RZ ;  /* 0x000000dac0087210 */ /* 0x000fd60007fbe0ff */
[----:B------:R-:W-:Y:S05]  /*a9b0*/  @!P4 BRA `(.L_x_43) ;  /* 0x000000000004c947 */ /* 0x000fea0003800000 */
[----:B------:R0:W5:Y:S02]  /*a9c0*/  LDG.E.LTC128B.U16 R10, desc[UR56][R194.64+0x2] ;  /* 0x00000238c20a7981 */ /* 0x000164000c1e1520 */
.L_x_43:
[----:B------:R-:W-:Y:S05]  /*a9d0*/  BSYNC B1 ;  /* 0x0000000000017941 */ /* 0x000fea0003800000 */
.L_x_42:
[----:B-----5:R-:W-:Y:S01]  /*a9e0*/  IMAD.U32 R184, R10, 0x10000, RZ ;  /* 0x000100000ab87824 */ /* 0x020fe200078e00ff */
[----:B------:R-:W-:Y:S01]  /*a9f0*/  ISETP.GT.AND P0, PT, R0, 0x88, P0 ;  /* 0x000000880000780c */ /* 0x000fe20000704270 */
[----:B------:R-:W-:Y:S01]  /*aa00*/  IMAD.X R9, R219, 0x1, R193, P5 ;  /* 0x00000001db097824 */ /* 0x000fe200028e06c1 */
[----:B------:R-:W-:Y:S01]  /*aa10*/  BSSY B1, `(.L_x_44) ;  /* 0x000000e000017945 */ /* 0x000fe20003800000 */
[----:B------:R-:W-:Y:S01]  /*aa20*/  FMUL R184, R184, R23 ;  /* 0x00000017b8b87220 */ /* 0x000fe20000400000 */
[----:B------:R-:W-:-:S04]  /*aa30*/  IMAD.WIDE.U32 R202, R208, R202, R8 ;  /* 0x000000cad0ca7225 */ /* 0x000fc800078e0008 */
[----:B------:R-:W-:Y:S01]  /*aa40*/  FFMA R184, R185, R200, R184 ;  /* 0x000000c8b9b87223 */ /* 0x000fe200000000b8 */
[----:B------:R-:W-:Y:S01]  /*aa50*/  @P4 IMAD.MOV.U32 R185, RZ, RZ, R199 ;  /* 0x000000ffffb94224 */ /* 0x000fe200078e00c7 */
[----:B------:R-:W-:-:S03]  /*aa60*/  IADD3 R8, P5, R6, R202, RZ ;  /* 0x000000ca06087210 */ /* 0x000fc60007fbe0ff */
[----:B------:R-:W-:-:S04]  /*aa70*/  F2FP.BF16.F32.PACK_AB R184, RZ, R184 ;  /* 0x000000b8ffb8723e */ /* 0x000fc800000010ff */
[----:B------:R-:W-:Y:S01]  /*aa80*/  PRMT R9, R184, 0x7610, R9 ;  /* 0x00007610b8097816 */ /* 0x000fe20000000009 */
[----:B------:R-:W-:-:S05]  /*aa90*/  @P4 IMAD.MOV.U32 R184, RZ, RZ, R196 ;  /* 0x000000ffffb84224 */ /* 0x000fca00078e00c4 */
[----:B------:R1:W-:Y:S02]  /*aaa0*/  @P4 STG.E.U16 desc[UR56][R184.64+0x2], R9 ;  /* 0x00000209b8004986 */ /* 0x0003e4000c101538 */
[----:B-1----:R-:W-:-:S04]  /*aab0*/  LEA R184, P4, R214, R20, 0x1 ;  /* 0x00000014d6b87211 */ /* 0x002fc800078808ff */
[----:B------:R-:W-:Y:S01]  /*aac0*/  LEA.HI.X R185, R214, R21, R11, 0x1, P4 ;  /* 0x00000015d6b97211 */ /* 0x000fe200020f0c0b */
[----:B------:R-:W-:Y:S08]  /*aad0*/  @!P0 BRA `(.L_x_45) ;  /* 0x0000000000048947 */ /* 0x000ff00003800000 */
[----:B------:R1:W5:Y:S02]  /*aae0*/  LDG.E.LTC128B.U16 R10, desc[UR56][R184.64] ;  /* 0x00000038b80a7981 */ /* 0x000364000c1e1520 */
.L_x_45:
[----:B------:R-:W-:Y:S05]  /*aaf0*/  BSYNC B1 ;  /* 0x0000000000017941 */ /* 0x000fea0003800000 */
.L_x_44:
[----:B-----5:R-:W-:Y:S01]  /*ab00*/  IMAD.U32 R6, R10, 0x10000, RZ ;  /* 0x000100000a067824 */ /* 0x020fe200078e00ff */
[----:B------:R-:W-:Y:S01]  /*ab10*/  IADD3.X R9, R7, R5, R203, P5, !PT ;  /* 0x0000000507097210 */ /* 0x000fe20002ffe4cb */
[----:B------:R-:W-:Y:S01]  /*ab20*/  BSSY B1, `(.L_x_46) ;  /* 0x000000e000017945 */ /* 0x000fe20003800000 */
[----:B------:R-:W-:Y:S01]  /*ab30*/  ISETP.GT.AND P3, PT, R0, 0x88, P3 ;  /* 0x000000880000780c */ /* 0x000fe20001f64270 */
[----:B------:R-:W-:Y:S01]  /*ab40*/  FMUL R5, R6, R23 ;  /* 0x0000001706057220 */ /* 0x000fe20000400000 */
[----:B------:R-:W-:Y:S01]  /*ab50*/  IADD3 R6, P4, R22, R196, RZ ;  /* 0x000000c416067210 */ /* 0x000fe20007f9e0ff */
[----:B------:R-:W-:-:S04]  /*ab60*/  IMAD.WIDE.U32 R8, R16, R204, R8 ;  /* 0x000000cc10087225 */ /* 0x000fc800078e0008 */
[----:B------:R-:W-:Y:S01]  /*ab70*/  FFMA R5, R186, R200, R5 ;  /* 0x000000c8ba057223 */ /* 0x000fe20000000005 */
[----:B------:R-:W-:Y:S01]  /*ab80*/  IMAD.X R7, R199, 0x1, R201, P4 ;  /* 0x00000001c7077824 */ /* 0x000fe200020e06c9 */
[----:B------:R-:W-:Y:S01]  /*ab90*/  LEA R20, P5, R8, R20, 0x1 ;  /* 0x0000001408147211 */ /* 0x000fe200078a08ff */
[----:B------:R-:W-:Y:S02]  /*aba0*/  IMAD.IADD R4, R4, 0x1, R9 ;  /* 0x0000000104047824 */ /* 0x000fe400078e0209 */
[----:B------:R-:W-:-:S03]  /*abb0*/  F2FP.BF16.F32.PACK_AB R5, RZ, R5 ;  /* 0x00000005ff05723e */ /* 0x000fc600000010ff */
[----:B------:R-:W-:Y:S02]  /*abc0*/  LEA.HI.X R21, R8, R21, R4, 0x1, P5 ;  /* 0x0000001508157211 */ /* 0x000fe400028f0c04 */
[----:B------:R2:W-:Y:S01]  /*abd0*/  @P0 STG.E.U16 desc[UR56][R6.64], R5 ;  /* 0x0000000506000986 */ /* 0x0005e2000c101538 */
[----:B------:R-:W-:Y:S05]  /*abe0*/  @!P3 BRA `(.L_x_47) ;  /* 0x000000000004b947 */ /* 0x000fea0003800000 */
[----:B------:R0:W5:Y:S02]  /*abf0*/  LDG.E.LTC128B.U16 R10, desc[UR56][R20.64+0x2] ;  /* 0x00000238140a7981 */ /* 0x000164000c1e1520 */
.L_x_47:
[----:B------:R-:W-:Y:S05]  /*ac00*/  BSYNC B1 ;  /* 0x0000000000017941 */ /* 0x000fea0003800000 */
.L_x_46:
[----:B-----5:R-:W-:Y:S01]  /*ac10*/  IMAD.U32 R4, R10, 0x10000, RZ ;  /* 0x000100000a047824 */ /* 0x020fe200078e00ff */
[----:B------:R-:W-:Y:S01]  /*ac20*/  ISETP.GT.AND P0, PT, R0, 0x80, P1 ;  /* 0x000000800000780c */ /* 0x000fe20000f04270 */
[----:B--2---:R-:W-:Y:S01]  /*ac30*/  @P3 IMAD.MOV.U32 R5, RZ, RZ, R7 ;  /* 0x000000ffff053224 */ /* 0x004fe200078e0007 */
[----:B------:R-:W-:Y:S01]  /*ac40*/  BSSY B1, `(.L_x_48) ;  /* 0x0000009000017945 */ /* 0x000fe20003800000 */
[----:B------:R-:W-:-:S04]  /*ac50*/  FMUL R4, R4, R23 ;  /* 0x0000001704047220 */ /* 0x000fc80000400000 */
[----:B------:R-:W-:-:S05]  /*ac60*/  FFMA R4, R187, R200, R4 ;  /* 0x000000c8bb047223 */ /* 0x000fca0000000004 */
[----:B------:R-:W-:-:S04]  /*ac70*/  F2FP.BF16.F32.PACK_AB R4, RZ, R4 ;  /* 0x00000004ff04723e */ /* 0x000fc800000010ff */
[----:B------:R-:W-:Y:S01]  /*ac80*/  PRMT R8, R4, 0x7610, R8 ;  /* 0x0000761004087816 */ /* 0x000fe20000000008 */
[----:B------:R-:W-:-:S05]  /*ac90*/  @P3 IMAD.MOV.U32 R4, RZ, RZ, R6 ;  /* 0x000000ffff043224 */ /* 0x000fca00078e0006 */
[----:B------:R2:W-:Y:S01]  /*aca0*/  @P3 STG.E.U16 desc[UR56][R4.64+0x2], R8 ;  /* 0x0000020804003986 */ /* 0x0005e2000c101538 */
[----:B------:R-:W-:Y:S05]  /*acb0*/  @!P0 BRA `(.L_x_49) ;  /* 0x0000000000048947 */ /* 0x000fea0003800000 */
[----:B------:R0:W5:Y:S02]  /*acc0*/  LDG.E.LTC128B.U16 R10, desc[UR56][R194.64+0x10] ;  /* 0x00001038c20a7981 */ /* 0x000164000c1e1520 */
.L_x_49:
[----:B------:R-:W-:Y:S05]  /*acd0*/  BSYNC B1 ;  /* 0x0000000000017941 */ /* 0x000fea0003800000 */
.L_x_48:
[----:B--2--5:R-:W-:Y:S01]  /*ace0*/  IMAD.U32 R4, R10, 0x10000, RZ ;  /* 0x000100000a047824 */ /* 0x024fe200078e00ff */
[----:B------:R-:W-:Y:S01]  /*acf0*/  ISETP.GT.AND P3, PT, R0, 0x80, P2 ;  /* 0x000000800000780c */ /* 0x000fe20001764270 */
[----:B------:R-:W-:Y:S02]  /*ad00*/  BSSY B1, `(.L_x_50) ;  /* 0x000000a000017945 */ /* 0x000fe40003800000 */
[----:B------:R-:W-:Y:S01]  /*ad10*/  FMUL R5, R4, R23 ;  /* 0x0000001704057220 */ /* 0x000fe20000400000 */
[----:B------:R-:W-:-:S03]  /*ad20*/  @P0 IMAD.MOV.U32 R4, RZ, RZ, R196 ;  /* 0x000000ffff040224 */ /* 0x000fc600078e00c4 */
[----:B------:R-:W-:-:S05]  /*ad30*/  FFMA R5, R188, R200, R5 ;  /* 0x000000c8bc057223 */ /* 0x000fca0000000005 */
[----:B------:R-:W-:-:S04]  /*ad40*/  F2FP.BF16.F32.PACK_AB R5, RZ, R5 ;  /* 0x00000005ff05723e */ /* 0x000fc800000010ff */
[----:B------:R-:W-:Y:S01]  /*ad50*/  PRMT R8, R5, 0x7610, R8 ;  /* 0x0000761005087816 */ /* 0x000fe20000000008 */
[----:B------:R-:W-:-:S05]  /*ad60*/  @P0 IMAD.MOV.U32 R5, RZ, RZ, R199 ;  /* 0x000000ffff050224 */ /* 0x000fca00078e00c7 */
[----:B------:R2:W-:Y:S01]  /*ad70*/  @P0 STG.E.U16 desc[UR56][R4.64+0x10], R8 ;  /* 0x0000100804000986 */ /* 0x0005e2000c101538 */
[----:B------:R-:W-:Y:S05]  /*ad80*/  @!P3 BRA `(.L_x_51) ;  /* 0x000000000004b947 */ /* 0x000fea0003800000 */
[----:B------:R0:W5:Y:S02]  /*ad90*/  LDG.E.LTC128B.U16 R10, desc[UR56][R194.64+0x12] ;  /* 0x00001238c20a7981 */ /* 0x000164000c1e1520 */
.L_x_51:
[----:B------:R-:W-:Y:S05]  /*ada0*/  BSYNC B1 ;  /* 0x0000000000017941 */ /* 0x000fea0003800000 */
.L_x_50:
[----:B--2--5:R-:W-:Y:S01]  /*adb0*/  IMAD.U32 R4, R10, 0x10000, RZ ;  /* 0x000100000a047824 */ /* 0x024fe200078e00ff */
[----:B------:R-:W-:Y:S01]  /*adc0*/  ISETP.GT.AND P1, PT, R0, 0x88, P1 ;  /* 0x000000880000780c */ /* 0x000fe20000f24270 */
[----:B------:R-:W-:Y:S01]  /*add0*/  @P3 IMAD.MOV.U32 R197, RZ, RZ, R199 ;  /* 0x000000ffffc53224 */ /* 0x000fe200078e00c7 */
[----:B------:R-:W-:Y:S01]  /*ade0*/  BSSY B1, `(.L_x_52) ;  /* 0x0000007000017945 */ /* 0x000fe20003800000 */
[----:B------:R-:W-:-:S04]  /*adf0*/  FMUL R4, R4, R23 ;  /* 0x0000001704047220 */ /* 0x000fc80000400000 */
[----:B------:R-:W-:-:S05]  /*ae00*/  FFMA R4, R189, R200, R4 ;  /* 0x000000c8bd047223 */ /* 0x000fca0000000004 */
[----:B------:R-:W-:-:S05]  /*ae10*/  F2FP.BF16.F32.PACK_AB R4, RZ, R4 ;  /* 0x00000004ff04723e */ /* 0x000fca00000010ff */
[----:B------:R2:W-:Y:S01]  /*ae20*/  @P3 STG.E.U16 desc[UR56][R196.64+0x12], R4 ;  /* 0x00001204c4003986 */ /* 0x0005e2000c101538 */
[----:B------:R-:W-:Y:S05]  /*ae30*/  @!P1 BRA `(.L_x_53) ;  /* 0x0000000000049947 */ /* 0x000fea0003800000 */
[----:B------:R0:W5:Y:S02]  /*ae40*/  LDG.E.LTC128B.U16 R10, desc[UR56][R20.64+0x10] ;  /* 0x00001038140a7981 */ /* 0x000164000c1e1520 */
.L_x_53:
[----:B------:R-:W-:Y:S05]  /*ae50*/  BSYNC B1 ;  /* 0x0000000000017941 */ /* 0x000fea0003800000 */
.L_x_52:
        /* <DEDUP_REMOVED lines=12> */
.L_x_55:
[----:B------:R-:W-:Y:S05]  /*af20*/  BSYNC B1 ;  /* 0x0000000000017941 */ /* 0x000fea0003800000 */
.L_x_54:
[----:B--2--5:R-:W-:Y:S01]  /*af30*/  IMAD.U32 R4, R10, 0x10000, RZ ;  /* 0x000100000a047824 */ /* 0x024fe200078e00ff */
        /* <DEDUP_REMOVED lines=9> */
.L_x_57:
[----:B------:R-:W-:Y:S05]  /*afd0*/  BSYNC B1 ;  /* 0x0000000000017941 */ /* 0x000fea0003800000 */
.L_x_56:
        /* <DEDUP_REMOVED lines=10> */
.L_x_59:
[----:B------:R-:W-:Y:S05]  /*b080*/  BSYNC B1 ;  /* 0x0000000000017941 */ /* 0x000fea0003800000 */
.L_x_58:
[----:B-----5:R-:W-:Y:S01]  /*b090*/  IMAD.U32 R4, R10, 0x10000, RZ ;  /* 0x000100000a047824 */ /* 0x020fe200078e00ff */
        /* <DEDUP_REMOVED lines=8> */
.L_x_61:
[----:B------:R-:W-:Y:S05]  /*b120*/  BSYNC B1 ;  /* 0x0000000000017941 */ /* 0x000fea0003800000 */
.L_x_60:
[----:B0----5:R-:W-:Y:S01]  /*b130*/  IMAD.U32 R4, R10, 0x10000, RZ ;  /* 0x000100000a047824 */ /* 0x021fe200078e00ff */
[----:B------:R-:W-:Y:S01]  /*b140*/  ISETP.GT.AND P4, PT, R0, 0x8, P2 ;  /* 0x000000080000780c */ /* 0x000fe20001784270 */
[----:B------:R-:W-:Y:S02]  /*b150*/  BSSY B1, `(.L_x_62) ;  /* 0x0000007000017945 */ /* 0x000fe40003800000 */
[----:B--2---:R-:W-:-:S04]  /*b160*/  FMUL R5, R4, R23 ;  /* 0x0000001704057220 */ /* 0x004fc80000400000 */
[----:B------:R-:W-:-:S05]  /*b170*/  FFMA R5, R178, R200, R5 ;  /* 0x000000c8b2057223 */ /* 0x000fca0000000005 */
[----:B------:R-:W-:-:S05]  /*b180*/  F2FP.BF16.F32.PACK_AB R5, RZ, R5 ;  /* 0x00000005ff05723e */ /* 0x000fca00000010ff */
[----:B------:R0:W-:Y:S01]  /*b190*/  @P0 STG.E.U16 desc[UR56][R212.64+0x20], R5 ;  /* 0x00002005d4000986 */ /* 0x0001e2000c101538 */
[----:B------:R-:W-:Y:S05]  /*b1a0*/  @!P4 BRA `(.L_x_63) ;  /* 0x000000000004c947 */ /* 0x000fea0003800000 */
[----:B------:R2:W5:Y:S02]  /*b1b0*/  LDG.E.LTC128B.U16 R10, desc[UR56][R210.64+0x22] ;  /* 0x00002238d20a7981 */ /* 0x000564000c1e1520 */
.L_x_63:
[----:B------:R-:W-:Y:S05]  /*b1c0*/  BSYNC B1 ;  /* 0x0000000000017941 */ /* 0x000fea0003800000 */
.L_x_62:
[----:B-----5:R-:W-:Y:S01]  /*b1d0*/  IMAD.U32 R4, R10, 0x10000, RZ ;  /* 0x000100000a047824 */ /* 0x020fe200078e00ff */
        /* <DEDUP_REMOVED lines=9> */
.L_x_65:
[----:B------:R-:W-:Y:S05]  /*b270*/  BSYNC B1 ;  /* 0x0000000000017941 */ /* 0x000fea0003800000 */
.L_x_64:
        /* <DEDUP_REMOVED lines=10> */
.L_x_67:
[----:B------:R-:W-:Y:S05]  /*b320*/  BSYNC B1 ;  /* 0x0000000000017941 */ /* 0x000fea0003800000 */
.L_x_66:
        /* <DEDUP_REMOVED lines=9> */
.L_x_69:
[----:B------:R-:W-:Y:S05]  /*b3c0*/  BSYNC B1 ;  /* 0x0000000000017941 */ /* 0x000fea0003800000 */
.L_x_68:
        /* <DEDUP_REMOVED lines=9> */
.L_x_71:
[----:B------:R-:W-:Y:S05]  /*b460*/  BSYNC B1 ;  /* 0x0000000000017941 */ /* 0x000fea0003800000 */
.L_x_70:
        /* <DEDUP_REMOVED lines=9> */
.L_x_73:
[----:B------:R-:W-:Y:S05]  /*b500*/  BSYNC B1 ;  /* 0x0000000000017941 */ /* 0x000fea0003800000 */
.L_x_72:
[----:B0----5:R-:W-:Y:S01]  /*b510*/  IMAD.U32 R4, R10, 0x10000, RZ ;  /* 0x000100000a047824 */ /* 0x021fe200078e00ff */
[----:B------:R-:W-:Y:S01]  /*b520*/  ISETP.GT.AND P4, PT, R0, 0x80, P2 ;  /* 0x000000800000780c */ /* 0x000fe20001784270 */
[----:B------:R-:W-:Y:S01]  /*b530*/  IMAD.WIDE.U32 R6, R206, 0xf0, R212 ;  /* 0x000000f0ce067825 */ /* 0x000fe200078e00d4 */
[----:B------:R-:W-:Y:S03]  /*b540*/  BSSY B1, `(.L_x_74) ;  /* 0x000000a000017945 */ /* 0x000fe60003800000 */
[----:B------:R-:W-:-:S04]  /*b550*/  FMUL R5, R4, R23 ;  /* 0x0000001704057220 */ /* 0x000fc80000400000 */
[----:B------:R-:W-:-:S05]  /*b560*/  FFMA R5, R168, R200, R5 ;  /* 0x000000c8a8057223 */ /* 0x000fca0000000005 */
[----:B------:R-:W-:Y:S01]  /*b570*/  F2FP.BF16.F32.PACK_AB R4, RZ, R5 ;  /* 0x00000005ff04723e */ /* 0x000fe200000010ff */
[----:B------:R-:W-:-:S03]  /*b580*/  IMAD.IADD R5, R207, 0x1, R7 ;  /* 0x00000001cf057824 */ /* 0x000fc600078e0207 */
[----:B------:R-:W-:Y:S01]  /*b590*/  PRMT R8, R4, 0x7610, R8 ;  /* 0x0000761004087816 */ /* 0x000fe20000000008 */
[----:B------:R-:W-:-:S05]  /*b5a0*/  IMAD.MOV.U32 R4, RZ, RZ, R6 ;  /* 0x000000ffff047224 */ /* 0x000fca00078e0006 */
[----:B------:R0:W-:Y:S01]  /*b5b0*/  @P5 STG.E.U16 desc[UR56][R4.64+0x20], R8 ;  /* 0x0000200804005986 */ /* 0x0001e2000c101538 */
[----:B------:R-:W-:Y:S05]  /*b5c0*/  @!P4 BRA `(.L_x_75) ;  /* 0x000000000004c947 */ /* 0x000fea0003800000 */
[----:B------:R0:W5:Y:S02]  /*b5d0*/  LDG.E.LTC128B.U16 R10, desc[UR56][R194.64+0x22] ;  /* 0x00002238c20a7981 */ /* 0x000164000c1e1520 */
.L_x_75:
[----:B------:R-:W-:Y:S05]  /*b5e0*/  BSYNC B1 ;  /* 0x0000000000017941 */ /* 0x000fea0003800000 */
.L_x_74:
        /* <DEDUP_REMOVED lines=9> */
.L_x_77:
[----:B------:R-:W-:Y:S05]  /*b680*/  BSYNC B1 ;  /* 0x0000000000017941 */ /* 0x000fea0003800000 */
.L_x_76:
[----:B0----5:R-:W-:Y:S01]  /*b690*/  IMAD.U32 R8, R10, 0x10000, RZ ;  /* 0x000100000a087824 */ /* 0x021fe200078e00ff */
[----:B------:R-:W-:Y:S01]  /*b6a0*/  IADD3 R6, P4, R22, R6, RZ ;  /* 0x0000000616067210 */ /* 0x000fe20007f9e0ff */
[----:B------:R-:W-:Y:S01]  /*b6b0*/  BSSY B1, `(.L_x_78) ;  /* 0x0000009000017945 */ /* 0x000fe20003800000 */
[----:B------:R-:W-:Y:S01]  /*b6c0*/  ISETP.GT.AND P2, PT, R0, 0x88, P2 ;  /* 0x000000880000780c */ /* 0x000fe20001744270 */
[----:B------:R-:W-:-:S04]  /*b6d0*/  FMUL R7, R8, R23 ;  /* 0x0000001708077220 */ /* 0x000fc80000400000 */
[----:B------:R-:W-:-:S05]  /*b6e0*/  FFMA R7, R170, R200, R7 ;  /* 0x000000c8aa077223 */ /* 0x000fca0000000007 */
[----:B------:R-:W-:Y:S01]  /*b6f0*/  F2FP.BF16.F32.PACK_AB R8, RZ, R7 ;  /* 0x00000007ff08723e */ /* 0x000fe200000010ff */
[----:B------:R-:W-:-:S05]  /*b700*/  IMAD.X R7, R201, 0x1, R5, P4 ;  /* 0x00000001c9077824 */ /* 0x000fca00020e0605 */
[----:B------:R0:W-:Y:S01]  /*b710*/  @P3 STG.E.U16 desc[UR56][R6.64+0x20], R8 ;  /* 0x0000200806003986 */ /* 0x0001e2000c101538 */
[----:B------:R-:W-:Y:S05]  /*b720*/  @!P2 BRA `(.L_x_79) ;  /* 0x000000000004a947 */ /* 0x000fea0003800000 */
[----:B------:R0:W5:Y:S02]  /*b730*/  LDG.E.LTC128B.U16 R10, desc[UR56][R20.64+0x22] ;  /* 0x00002238140a7981 */ /* 0x000164000c1e1520 */
.L_x_79:
[----:B------:R-:W-:Y:S05]  /*b740*/  BSYNC B1 ;  /* 0x0000000000017941 */ /* 0x000fea0003800000 */
.L_x_78:
        /* <DEDUP_REMOVED lines=9> */
.L_x_81:
[----:B------:R-:W-:Y:S05]  /*b7e0*/  BSYNC B1 ;  /* 0x0000000000017941 */ /* 0x000fea0003800000 */
.L_x_80:
        /* <DEDUP_REMOVED lines=9> */
.L_x_83:
[----:B------:R-:W-:Y:S05]  /*b880*/  BSYNC B1 ;  /* 0x0000000000017941 */ /* 0x000fea0003800000 */
.L_x_82:
        /* <DEDUP_REMOVED lines=9> */
.L_x_85:
[----:B------:R-:W-:Y:S05]  /*b920*/  BSYNC B1 ;  /* 0x0000000000017941 */ /* 0x000fea0003800000 */
.L_x_84:
        /* <DEDUP_REMOVED lines=9> */
.L_x_87:
[----:B------:R-:W-:Y:S05]  /*b9c0*/  BSYNC B1 ;  /* 0x0000000000017941 */ /* 0x000fea0003800000 */
.L_x_86:
        /* <DEDUP_REMOVED lines=10> */
.L_x_89:
[----:B------:R-:W-:Y:S05]  /*ba70*/  BSYNC B1 ;  /* 0x0000000000017941 */ /* 0x000fea0003800000 */
.L_x_88:
        /* <DEDUP_REMOVED lines=10> */
.L_x_91:
[----:B------:R-:W-:Y:S05]  /*bb20*/  BSYNC B1 ;  /* 0x0000000000017941 */ /* 0x000fea0003800000 */
.L_x_90:
        /* <DEDUP_REMOVED lines=9> */
.L_x_93:
[----:B------:R-:W-:Y:S05]  /*bbc0*/  BSYNC B1 ;  /* 0x0000000000017941 */ /* 0x000fea0003800000 */
.L_x_92:
        /* <DEDUP_REMOVED lines=9> */
.L_x_95:
[----:B------:R-:W-:Y:S05]  /*bc60*/  BSYNC B1 ;  /* 0x0000000000017941 */ /* 0x000fea0003800000 */
.L_x_94:
        /* <DEDUP_REMOVED lines=10> */
.L_x_97:
[----:B------:R-:W-:Y:S05]  /*bd10*/  BSYNC B1 ;  /* 0x0000000000017941 */ /* 0x000fea0003800000 */
.L_x_96:
        /* <DEDUP_REMOVED lines=10> */
.L_x_99:
[----:B------:R-:W-:Y:S05]  /*bdc0*/  BSYNC B1 ;  /* 0x0000000000017941 */ /* 0x000fea0003800000 */
.L_x_98:
        /* <DEDUP_REMOVED lines=9> */
.L_x_101:
[----:B------:R-:W-:Y:S05]  /*be60*/  BSYNC B1 ;  /* 0x0000000000017941 */ /* 0x000fea0003800000 */
.L_x_100:
        /* <DEDUP_REMOVED lines=9> */
.L_x_103:
[----:B------:R-:W-:Y:S05]  /*bf00*/  BSYNC B1 ;  /* 0x0000000000017941 */ /* 0x000fea0003800000 */
.L_x_102:
        /* <DEDUP_REMOVED lines=9> */
.L_x_105:
[----:B------:R-:W-:Y:S05]  /*bfa0*/  BSYNC B1 ;  /* 0x0000000000017941 */ /* 0x000fea0003800000 */
.L_x_104:
        /* <DEDUP_REMOVED lines=9> */
.L_x_107:
[----:B------:R-:W-:Y:S05]  /*c040*/  BSYNC B1 ;  /* 0x0000000000017941 */ /* 0x000fea0003800000 */
.L_x_106:
        /* <DEDUP_REMOVED lines=9> */
.L_x_109:
[----:B------:R-:W-:Y:S05]  /*c0e0*/  BSYNC B1 ;  /* 0x0000000000017941 */ /* 0x000fea0003800000 */
.L_x_108:
        /* <DEDUP_REMOVED lines=9> */
.L_x_111:
[----:B------:R-:W-:Y:S05]  /*c180*/  BSYNC B1 ;  /* 0x0000000000017941 */ /* 0x000fea0003800000 */
.L_x_110:
        /* <DEDUP_REMOVED lines=9> */
.L_x_113:
[----:B------:R-:W-:Y:S05]  /*c220*/  BSYNC B1 ;  /* 0x0000000000017941 */ /* 0x000fea0003800000 */
.L_x_112:
        /* <DEDUP_REMOVED lines=9> */
.L_x_115:
[----:B------:R-:W-:Y:S05]  /*c2c0*/  BSYNC B1 ;  /* 0x0000000000017941 */ /* 0x000fea0003800000 */
.L_x_114:
        /* <DEDUP_REMOVED lines=9> */
.L_x_117:
[----:B------:R-:W-:Y:S05]  /*c360*/  BSYNC B1 ;  /* 0x0000000000017941 */ /* 0x000fea0003800000 */
.L_x_116:
        /* <DEDUP_REMOVED lines=9> */
.L_x_119:
[----:B------:R-:W-:Y:S05]  /*c400*/  BSYNC B1 ;  /* 0x0000000000017941 */ /* 0x000fea0003800000 */
.L_x_118:
        /* <DEDUP_REMOVED lines=10> */
.L_x_121:
[----:B------:R-:W-:Y:S05]  /*c4b0*/  BSYNC B1 ;  /* 0x0000000000017941 */ /* 0x000fea0003800000 */
.L_x_120:
        /* <DEDUP_REMOVED lines=10> */
.L_x_123:
[----:B------:R-:W-:Y:S05]  /*c560*/  BSYNC B1 ;  /* 0x0000000000017941 */ /* 0x000fea0003800000 */
.L_x_122:
        /* <DEDUP_REMOVED lines=9> */
.L_x_125:
[----:B------:R-:W-:Y:S05]  /*c600*/  BSYNC B1 ;  /* 0x0000000000017941 */ /* 0x000fea0003800000 */
.L_x_124:
        /* <DEDUP_REMOVED lines=9> */
.L_x_127:
[----:B------:R-:W-:Y:S05]  /*c6a0*/  BSYNC B1 ;  /* 0x0000000000017941 */ /* 0x000fea0003800000 */
.L_x_126:
        /* <DEDUP_REMOVED lines=10> */
.L_x_129:
[----:B------:R-:W-:Y:S05]  /*c750*/  BSYNC B1 ;  /* 0x0000000000017941 */ /* 0x000fea0003800000 */
.L_x_128:
        /* <DEDUP_REMOVED lines=10> */
.L_x_131:
[----:B------:R-:W-:Y:S05]  /*c800*/  BSYNC B1 ;  /* 0x0000000000017941 */ /* 0x000fea0003800000 */
.L_x_130:
        /* <DEDUP_REMOVED lines=9> */
.L_x_133:
[----:B------:R-:W-:Y:S05]  /*c8a0*/  BSYNC B1 ;  /* 0x0000000000017941 */ /* 0x000fea0003800000 */
.L_x_132:
        /* <DEDUP_REMOVED lines=9> */
.L_x_135:
[----:B------:R-:W-:Y:S05]  /*c940*/  BSYNC B1 ;  /* 0x0000000000017941 */ /* 0x000fea0003800000 */
.L_x_134:
        /* <DEDUP_REMOVED lines=9> */
.L_x_137:
[----:B------:R-:W-:Y:S05]  /*c9e0*/  BSYNC B1 ;  /* 0x0000000000017941 */ /* 0x000fea0003800000 */
.L_x_136:
        /* <DEDUP_REMOVED lines=9> */
.L_x_139:
[----:B------:R-:W-:Y:S05]  /*ca80*/  BSYNC B1 ;  /* 0x0000000000017941 */ /* 0x000fea0003800000 */
.L_x_138:
        /* <DEDUP_REMOVED lines=9> */
.L_x_141:
[----:B------:R-:W-:Y:S05]  /*cb20*/  BSYNC B1 ;  /* 0x0000000000017941 */ /* 0x000fea0003800000 */
.L_x_140:
        /* <DEDUP_REMOVED lines=9> */
.L_x_143:
[----:B------:R-:W-:Y:S05]  /*cbc0*/  BSYNC B1 ;  /* 0x0000000000017941 */ /* 0x000fea0003800000 */
.L_x_142:
        /* <DEDUP_REMOVED lines=9> */
.L_x_145:
[----:B------:R-:W-:Y:S05]  /*cc60*/  BSYNC B1 ;  /* 0x0000000000017941 */ /* 0x000fea0003800000 */
.L_x_144:
        /* <DEDUP_REMOVED lines=9> */
.L_x_147:
[----:B------:R-:W-:Y:S05]  /*cd00*/  BSYNC B1 ;  /* 0x0000000000017941 */ /* 0x000fea0003800000 */
.L_x_146:
        /* <DEDUP_REMOVED lines=9> */
.L_x_149:
[----:B------:R-:W-:Y:S05]  /*cda0*/  BSYNC B1 ;  /* 0x0000000000017941 */ /* 0x000fea0003800000 */
.L_x_148:
        /* <DEDUP_REMOVED lines=9> */
.L_x_151:
[----:B------:R-:W-:Y:S05]  /*ce40*/  BSYNC B1 ;  /* 0x0000000000017941 */ /* 0x000fea0003800000 */
.L_x_150:
        /* <DEDUP_REMOVED lines=10> */
.L_x_153:
[----:B------:R-:W-:Y:S05]  /*cef0*/  BSYNC B1 ;  /* 0x0000000000017941 */ /* 0x000fea0003800000 */
.L_x_152:
        /* <DEDUP_REMOVED lines=10> */
.L_x_155:
[----:B------:R-:W-:Y:S05]  /*cfa0*/  BSYNC B1 ;  /* 0x0000000000017941 */ /* 0x000fea0003800000 */
.L_x_154:
        /* <DEDUP_REMOVED lines=9> */
.L_x_157:
[----:B------:R-:W-:Y:S05]  /*d040*/  BSYNC B1 ;  /* 0x0000000000017941 */ /* 0x000fea0003800000 */
.L_x_156:
        /* <DEDUP_REMOVED lines=9> */
.L_x_159:
[----:B------:R-:W-:Y:S05]  /*d0e0*/  BSYNC B1 ;  /* 0x0000000000017941 */ /* 0x000fea0003800000 */
.L_x_158:
        /* <DEDUP_REMOVED lines=10> */
.L_x_161:
[----:B------:R-:W-:Y:S05]  /*d190*/  BSYNC B1 ;  /* 0x0000000000017941 */ /* 0x000fea0003800000 */
.L_x_160:
        /* <DEDUP_REMOVED lines=10> */
.L_x_163:
[----:B------:R-:W-:Y:S05]  /*d240*/  BSYNC B1 ;  /* 0x0000000000017941 */ /* 0x000fea0003800000 */
.L_x_162:
        /* <DEDUP_REMOVED lines=9> */
.L_x_165:
[----:B------:R-:W-:Y:S05]  /*d2e0*/  BSYNC B1 ;  /* 0x0000000000017941 */ /* 0x000fea0003800000 */
.L_x_164:
        /* <DEDUP_REMOVED lines=9> */
.L_x_167:
[----:B------:R-:W-:Y:S05]  /*d380*/  BSYNC B1 ;  /* 0x0000000000017941 */ /* 0x000fea0003800000 */
.L_x_166:
        /* <DEDUP_REMOVED lines=9> */
.L_x_169:
[----:B------:R-:W-:Y:S05]  /*d420*/  BSYNC B1 ;  /* 0x0000000000017941 */ /* 0x000fea0003800000 */
.L_x_168:
        /* <DEDUP_REMOVED lines=9> */
.L_x_171:
[----:B------:R-:W-:Y:S05]  /*d4c0*/  BSYNC B1 ;  /* 0x0000000000017941 */ /* 0x000fea0003800000 */
.L_x_170:
        /* <DEDUP_REMOVED lines=9> */
.L_x_173:
[----:B------:R-:W-:Y:S05]  /*d560*/  BSYNC B1 ;  /* 0x0000000000017941 */ /* 0x000fea0003800000 */
.L_x_172:
        /* <DEDUP_REMOVED lines=9> */
.L_x_175:
[----:B------:R-:W-:Y:S05]  /*d600*/  BSYNC B1 ;  /* 0x0000000000017941 */ /* 0x000fea0003800000 */
.L_x_174:
        /* <DEDUP_REMOVED lines=9> */
.L_x_177:
[----:B------:R-:W-:Y:S05]  /*d6a0*/  BSYNC B1 ;  /* 0x0000000000017941 */ /* 0x000fea0003800000 */
.L_x_176:
        /* <DEDUP_REMOVED lines=9> */
.L_x_179:
[----:B------:R-:W-:Y:S05]  /*d740*/  BSYNC B1 ;  /* 0x0000000000017941 */ /* 0x000fea0003800000 */
.L_x_178:
        /* <DEDUP_REMOVED lines=9> */
.L_x_181:
[----:B------:R-:W-:Y:S05]  /*d7e0*/  BSYNC B1 ;  /* 0x0000000000017941 */ /* 0x000fea0003800000 */
.L_x_180:
        /* <DEDUP_REMOVED lines=9> */
.L_x_183:
[----:B------:R-:W-:Y:S05]  /*d880*/  BSYNC B1 ;  /* 0x0000000000017941 */ /* 0x000fea0003800000 */
.L_x_182:
        /* <DEDUP_REMOVED lines=10> */
.L_x_185:
[----:B------:R-:W-:Y:S05]  /*d930*/  BSYNC B1 ;  /* 0x0000000000017941 */ /* 0x000fea0003800000 */
.L_x_184:
        /* <DEDUP_REMOVED lines=10> */
.L_x_187:
[----:B------:R-:W-:Y:S05]  /*d9e0*/  BSYNC B1 ;  /* 0x0000000000017941 */ /* 0x000fea0003800000 */
.L_x_186:
        /* <DEDUP_REMOVED lines=9> */
.L_x_189:
[----:B------:R-:W-:Y:S05]  /*da80*/  BSYNC B1 ;  /* 0x0000000000017941 */ /* 0x000fea0003800000 */
.L_x_188:
        /* <DEDUP_REMOVED lines=9> */
.L_x_191:
[----:B------:R-:W-:Y:S05]  /*db20*/  BSYNC B1 ;  /* 0x0000000000017941 */ /* 0x000fea0003800000 */
.L_x_190:
        /* <DEDUP_REMOVED lines=10> */
.L_x_193:
[----:B------:R-:W-:Y:S05]  /*dbd0*/  BSYNC B1 ;  /* 0x0000000000017941 */ /* 0x000fea0003800000 */
.L_x_192:
        /* <DEDUP_REMOVED lines=10> */
.L_x_195:
[----:B------:R-:W-:Y:S05]  /*dc80*/  BSYNC B1 ;  /* 0x0000000000017941 */ /* 0x000fea0003800000 */
.L_x_194:
        /* <DEDUP_REMOVED lines=9> */
.L_x_197:
[----:B------:R-:W-:Y:S05]  /*dd20*/  BSYNC B1 ;  /* 0x0000000000017941 */ /* 0x000fea0003800000 */
.L_x_196:
        /* <DEDUP_REMOVED lines=9> */
.L_x_199:
[----:B------:R-:W-:Y:S05]  /*ddc0*/  BSYNC B1 ;  /* 0x0000000000017941 */ /* 0x000fea0003800000 */
.L_x_198:
        /* <DEDUP_REMOVED lines=9> */
.L_x_201:
[----:B------:R-:W-:Y:S05]  /*de60*/  BSYNC B1 ;  /* 0x0000000000017941 */ /* 0x000fea0003800000 */
.L_x_200:
        /* <DEDUP_REMOVED lines=9> */
.L_x_203:
[----:B------:R-:W-:Y:S05]  /*df00*/  BSYNC B1 ;  /* 0x0000000000017941 */ /* 0x000fea0003800000 */
.L_x_202:
        /* <DEDUP_REMOVED lines=9> */
.L_x_205:
[----:B------:R-:W-:Y:S05]  /*dfa0*/  BSYNC B1 ;  /* 0x0000000000017941 */ /* 0x000fea0003800000 */
.L_x_204:
        /* <DEDUP_REMOVED lines=9> */
.L_x_207:
[----:B------:R-:W-:Y:S05]  /*e040*/  BSYNC B1 ;  /* 0x0000000000017941 */ /* 0x000fea0003800000 */
.L_x_206:
        /* <DEDUP_REMOVED lines=9> */
.L_x_209:
[----:B------:R-:W-:Y:S05]  /*e0e0*/  BSYNC B1 ;  /* 0x0000000000017941 */ /* 0x000fea0003800000 */
.L_x_208:
        /* <DEDUP_REMOVED lines=9> */
.L_x_211:
[----:B------:R-:W-:Y:S05]  /*e180*/  BSYNC B1 ;  /* 0x0000000000017941 */ /* 0x000fea0003800000 */
.L_x_210:
        /* <DEDUP_REMOVED lines=9> */
.L_x_213:
[----:B------:R-:W-:Y:S05]  /*e220*/  BSYNC B1 ;  /* 0x0000000000017941 */ /* 0x000fea0003800000 */
.L_x_212:
        /* <DEDUP_REMOVED lines=9> */
.L_x_215:
[----:B------:R-:W-:Y:S05]  /*e2c0*/  BSYNC B1 ;  /* 0x0000000000017941 */ /* 0x000fea0003800000 */
.L_x_214:
        /* <DEDUP_REMOVED lines=10> */
.L_x_217:
[----:B------:R-:W-:Y:S05]  /*e370*/  BSYNC B1 ;  /* 0x0000000000017941 */ /* 0x000fea0003800000 */
.L_x_216:
        /* <DEDUP_REMOVED lines=10> */
.L_x_219:
[----:B------:R-:W-:Y:S05]  /*e420*/  BSYNC B1 ;  /* 0x0000000000017941 */ /* 0x000fea0003800000 */
.L_x_218:
        /* <DEDUP_REMOVED lines=9> */
.L_x_221:
[----:B------:R-:W-:Y:S05]  /*e4c0*/  BSYNC B1 ;  /* 0x0000000000017941 */ /* 0x000fea0003800000 */
.L_x_220:
        /* <DEDUP_REMOVED lines=9> */
.L_x_223:
[----:B------:R-:W-:Y:S05]  /*e560*/  BSYNC B1 ;  /* 0x0000000000017941 */ /* 0x000fea0003800000 */
.L_x_222:
        /* <DEDUP_REMOVED lines=10> */
.L_x_225:
[----:B------:R-:W-:Y:S05]  /*e610*/  BSYNC B1 ;  /* 0x0000000000017941 */ /* 0x000fea0003800000 */
.L_x_224:
        /* <DEDUP_REMOVED lines=10> */
.L_x_227:
[----:B------:R-:W-:Y:S05]  /*e6c0*/  BSYNC B1 ;  /* 0x0000000000017941 */ /* 0x000fea0003800000 */
.L_x_226:
        /* <DEDUP_REMOVED lines=9> */
.L_x_229:
[----:B------:R-:W-:Y:S05]  /*e760*/  BSYNC B1 ;  /* 0x0000000000017941 */ /* 0x000fea0003800000 */
.L_x_228:
        /* <DEDUP_REMOVED lines=9> */
.L_x_231:
[----:B------:R-:W-:Y:S05]  /*e800*/  BSYNC B1 ;  /* 0x0000000000017941 */ /* 0x000fea0003800000 */
.L_x_230:
        /* <DEDUP_REMOVED lines=9> */
.L_x_233:
[----:B------:R-:W-:Y:S05]  /*e8a0*/  BSYNC B1 ;  /* 0x0000000000017941 */ /* 0x000fea0003800000 */
.L_x_232:
        /* <DEDUP_REMOVED lines=9> */
.L_x_235:
[----:B------:R-:W-:Y:S05]  /*e940*/  BSYNC B1 ;  /* 0x0000000000017941 */ /* 0x000fea0003800000 */
.L_x_234:
        /* <DEDUP_REMOVED lines=9> */
.L_x_237:
[----:B------:R-:W-:Y:S05]  /*e9e0*/  BSYNC B1 ;  /* 0x0000000000017941 */ /* 0x000fea0003800000 */
.L_x_236:
        /* <DEDUP_REMOVED lines=9> */
.L_x_239:
[----:B------:R-:W-:Y:S05]  /*ea80*/  BSYNC B1 ;  /* 0x0000000000017941 */ /* 0x000fea0003800000 */
.L_x_238:
        /* <DEDUP_REMOVED lines=9> */
.L_x_241:
[----:B------:R-:W-:Y:S05]  /*eb20*/  BSYNC B1 ;  /* 0x0000000000017941 */ /* 0x000fea0003800000 */
.L_x_240:
        /* <DEDUP_REMOVED lines=9> */
.L_x_243:
[----:B------:R-:W-:Y:S05]  /*ebc0*/  BSYNC B1 ;  /* 0x0000000000017941 */ /* 0x000fea0003800000 */
.L_x_242:
        /* <DEDUP_REMOVED lines=9> */
.L_x_245:
[----:B------:R-:W-:Y:S05]  /*ec60*/  BSYNC B1 ;  /* 0x0000000000017941 */ /* 0x000fea0003800000 */
.L_x_244:
        /* <DEDUP_REMOVED lines=9> */
.L_x_247:
[----:B------:R-:W-:Y:S05]  /*ed00*/  BSYNC B1 ;  /* 0x0000000000017941 */ /* 0x000fea0003800000 */
.L_x_246:
        /* <DEDUP_REMOVED lines=10> */
.L_x_249:
[----:B------:R-:W-:Y:S05]  /*edb0*/  BSYNC B1 ;  /* 0x0000000000017941 */ /* 0x000fea0003800000 */
.L_x_248:
        /* <DEDUP_REMOVED lines=10> */
.L_x_251:
[----:B------:R-:W-:Y:S05]  /*ee60*/  BSYNC B1 ;  /* 0x0000000000017941 */ /* 0x000fea0003800000 */
.L_x_250:
        /* <DEDUP_REMOVED lines=9> */
.L_x_253:
[----:B------:R-:W-:Y:S05]  /*ef00*/  BSYNC B1 ;  /* 0x0000000000017941 */ /* 0x000fea0003800000 */
.L_x_252:
        /* <DEDUP_REMOVED lines=9> */
.L_x_255:
[----:B------:R-:W-:Y:S05]  /*efa0*/  BSYNC B1 ;  /* 0x0000000000017941 */ /* 0x000fea0003800000 */
.L_x_254:
        /* <DEDUP_REMOVED lines=10> */
.L_x_257:
[----:B------:R-:W-:Y:S05]  /*f050*/  BSYNC B1 ;  /* 0x0000000000017941 */ /* 0x000fea0003800000 */
.L_x_256:
        /* <DEDUP_REMOVED lines=10> */
.L_x_259:
[----:B------:R-:W-:Y:S05]  /*f100*/  BSYNC B1 ;  /* 0x0000000000017941 */ /* 0x000fea0003800000 */
.L_x_258:
        /* <DEDUP_REMOVED lines=9> */
.L_x_261:
[----:B------:R-:W-:Y:S05]  /*f1a0*/  BSYNC B1 ;  /* 0x0000000000017941 */ /* 0x000fea0003800000 */
.L_x_260:
        /* <DEDUP_REMOVED lines=9> */
.L_x_263:
[----:B------:R-:W-:Y:S05]  /*f240*/  BSYNC B1 ;  /* 0x0000000000017941 */ /* 0x000fea0003800000 */
.L_x_262:
        /* <DEDUP_REMOVED lines=9> */
.L_x_265:
[----:B------:R-:W-:Y:S05]  /*f2e0*/  BSYNC B1 ;  /* 0x0000000000017941 */ /* 0x000fea0003800000 */
.L_x_264:
        /* <DEDUP_REMOVED lines=9> */
.L_x_267:
[----:B------:R-:W-:Y:S05]  /*f380*/  BSYNC B1 ;  /* 0x0000000000017941 */ /* 0x000fea0003800000 */
.L_x_266:
        /* <DEDUP_REMOVED lines=9> */
.L_x_269:
[----:B------:R-:W-:Y:S05]  /*f420*/  BSYNC B1 ;  /* 0x0000000000017941 */ /* 0x000fea0003800000 */
.L_x_268:
        /* <DEDUP_REMOVED lines=9> */
.L_x_271:
[----:B------:R-:W-:Y:S05]  /*f4c0*/  BSYNC B1 ;  /* 0x0000000000017941 */ /* 0x000fea0003800000 */
.L_x_270:
        /* <DEDUP_REMOVED lines=9> */
.L_x_273:
[----:B------:R-:W-:Y:S05]  /*f560*/  BSYNC B1 ;  /* 0x0000000000017941 */ /* 0x000fea0003800000 */
.L_x_272:
        /* <DEDUP_REMOVED lines=9> */
.L_x_275:
[----:B------:R-:W-:Y:S05]  /*f600*/  BSYNC B1 ;  /* 0x0000000000017941 */ /* 0x000fea0003800000 */
.L_x_274:
        /* <DEDUP_REMOVED lines=9> */
.L_x_277:
[----:B------:R-:W-:Y:S05]  /*f6a0*/  BSYNC B1 ;  /* 0x0000000000017941 */ /* 0x000fea0003800000 */
.L_x_276:
        /* <DEDUP_REMOVED lines=9> */
.L_x_279:
[----:B------:R-:W-:Y:S05]  /*f740*/  BSYNC B1 ;  /* 0x0000000000017941 */ /* 0x000fea0003800000 */
.L_x_278:
        /* <DEDUP_REMOVED lines=10> */
.L_x_281:
[----:B------:R-:W-:Y:S05]  /*f7f0*/  BSYNC B1 ;  /* 0x0000000000017941 */ /* 0x000fea0003800000 */
.L_x_280:
        /* <DEDUP_REMOVED lines=10> */
.L_x_283:
[----:B------:R-:W-:Y:S05]  /*f8a0*/  BSYNC B1 ;  /* 0x0000000000017941 */ /* 0x000fea0003800000 */
.L_x_282:
        /* <DEDUP_REMOVED lines=9> */
.L_x_285:
[----:B------:R-:W-:Y:S05]  /*f940*/  BSYNC B1 ;  /* 0x0000000000017941 */ /* 0x000fea0003800000 */
.L_x_284:
        /* <DEDUP_REMOVED lines=9> */
.L_x_287:
[----:B------:R-:W-:Y:S05]  /*f9e0*/  BSYNC B1 ;  /* 0x0000000000017941 */ /* 0x000fea0003800000 */
.L_x_286:
        /* <DEDUP_REMOVED lines=10> */
.L_x_289:
[----:B------:R-:W-:Y:S05]  /*fa90*/  BSYNC B1 ;  /* 0x0000000000017941 */ /* 0x000fea0003800000 */
.L_x_288:
        /* <DEDUP_REMOVED lines=10> */
.L_x_291:
[----:B------:R-:W-:Y:S05]  /*fb40*/  BSYNC B1 ;  /* 0x0000000000017941 */ /* 0x000fea0003800000 */
.L_x_290:
        /* <DEDUP_REMOVED lines=9> */
.L_x_293:
[----:B------:R-:W-:Y:S05]  /*fbe0*/  BSYNC B1 ;  /* 0x0000000000017941 */ /* 0x000fea0003800000 */
.L_x_292:
        /* <DEDUP_REMOVED lines=9> */
.L_x_295:
[----:B------:R-:W-:Y:S05]  /*fc80*/  BSYNC B1 ;  /* 0x0000000000017941 */ /* 0x000fea0003800000 */
.L_x_294:
        /* <DEDUP_REMOVED lines=9> */
.L_x_297:
[----:B------:R-:W-:Y:S05]  /*fd20*/  BSYNC B1 ;  /* 0x0000000000017941 */ /* 0x000fea0003800000 */
.L_x_296:
        /* <DEDUP_REMOVED lines=9> */
.L_x_299:
[----:B------:R-:W-:Y:S05]  /*fdc0*/  BSYNC B1 ;  /* 0x0000000000017941 */ /* 0x000fea0003800000 */
.L_x_298:
        /* <DEDUP_REMOVED lines=9> */
.L_x_301:
[----:B------:R-:W-:Y:S05]  /*fe60*/  BSYNC B1 ;  /* 0x0000000000017941 */ /* 0x000fea0003800000 */
.L_x_300:
        /* <DEDUP_REMOVED lines=9> */
.L_x_303:
[----:B------:R-:W-:Y:S05]  /*ff00*/  BSYNC B1 ;  /* 0x0000000000017941 */ /* 0x000fea0003800000 */
.L_x_302:
        /* <DEDUP_REMOVED lines=9> */
.L_x_305:
[----:B------:R-:W-:Y:S05]  /*ffa0*/  BSYNC B1 ;  /* 0x0000000000017941 */ /* 0x000fea0003800000 */
.L_x_304:
        /* <DEDUP_REMOVED lines=9> */
.L_x_307:
[----:B------:R-:W-:Y:S05]  /*10040*/  BSYNC B1 ;  /* 0x0000000000017941 */ /* 0x000fea0003800000 */
.L_x_306:
        /* <DEDUP_REMOVED lines=9> */
.L_x_309:
[----:B------:R-:W-:Y:S05]  /*100e0*/  BSYNC B1 ;  /* 0x0000000000017941 */ /* 0x000fea0003800000 */
.L_x_308:
        /* <DEDUP_REMOVED lines=9> */
.L_x_311:
[----:B------:R-:W-:Y:S05]  /*10180*/  BSYNC B1 ;  /* 0x0000000000017941 */ /* 0x000fea0003800000 */
.L_x_310:
        /* <DEDUP_REMOVED lines=10> */
.L_x_313:
[----:B------:R-:W-:Y:S05]  /*10230*/  BSYNC B1 ;  /* 0x0000000000017941 */ /* 0x000fea0003800000 */
.L_x_312:
        /* <DEDUP_REMOVED lines=10> */
.L_x_315:
[----:B------:R-:W-:Y:S05]  /*102e0*/  BSYNC B1 ;  /* 0x0000000000017941 */ /* 0x000fea0003800000 */
.L_x_314:
        /* <DEDUP_REMOVED lines=9> */
.L_x_317:
[----:B------:R-:W-:Y:S05]  /*10380*/  BSYNC B1 ;  /* 0x0000000000017941 */ /* 0x000fea0003800000 */
.L_x_316:
        /* <DEDUP_REMOVED lines=9> */
.L_x_319:
[----:B------:R-:W-:Y:S05]  /*10420*/  BSYNC B1 ;  /* 0x0000000000017941 */ /* 0x000fea0003800000 */
.L_x_318:
        /* <DEDUP_REMOVED lines=10> */
.L_x_321:
[----:B------:R-:W-:Y:S05]  /*104d0*/  BSYNC B1 ;  /* 0x0000000000017941 */ /* 0x000fea0003800000 */
.L_x_320:
        /* <DEDUP_REMOVED lines=10> */
.L_x_323:
[----:B------:R-:W-:Y:S05]  /*10580*/  BSYNC B1 ;  /* 0x0000000000017941 */ /* 0x000fea0003800000 */
.L_x_322:
        /* <DEDUP_REMOVED lines=9> */
.L_x_325:
[----:B------:R-:W-:Y:S05]  /*10620*/  BSYNC B1 ;  /* 0x0000000000017941 */ /* 0x000fea0003800000 */
.L_x_324:
        /* <DEDUP_REMOVED lines=9> */
.L_x_327:
[----:B------:R-:W-:Y:S05]  /*106c0*/  BSYNC B1 ;  /* 0x0000000000017941 */ /* 0x000fea0003800000 */
.L_x_326:
        /* <DEDUP_REMOVED lines=9> */
.L_x_329:
[----:B------:R-:W-:Y:S05]  /*10760*/  BSYNC B1 ;  /* 0x0000000000017941 */ /* 0x000fea0003800000 */
.L_x_328:
        /* <DEDUP_REMOVED lines=9> */
.L_x_331:
[----:B------:R-:W-:Y:S05]  /*10800*/  BSYNC B1 ;  /* 0x0000000000017941 */ /* 0x000fea0003800000 */
.L_x_330:
        /* <DEDUP_REMOVED lines=9> */
.L_x_333:
[----:B------:R-:W-:Y:S05]  /*108a0*/  BSYNC B1 ;  /* 0x0000000000017941 */ /* 0x000fea0003800000 */
.L_x_332:
        /* <DEDUP_REMOVED lines=9> */
.L_x_335:
[----:B------:R-:W-:Y:S05]  /*10940*/  BSYNC B1 ;  /* 0x0000000000017941 */ /* 0x000fea0003800000 */
.L_x_334:
        /* <DEDUP_REMOVED lines=9> */
.L_x_337:
[----:B------:R-:W-:Y:S05]  /*109e0*/  BSYNC B1 ;  /* 0x0000000000017941 */ /* 0x000fea0003800000 */
.L_x_336:
        /* <DEDUP_REMOVED lines=9> */
.L_x_339:
[----:B------:R-:W-:Y:S05]  /*10a80*/  BSYNC B1 ;  /* 0x0000000000017941 */ /* 0x000fea0003800000 */
.L_x_338:
        /* <DEDUP_REMOVED lines=9> */
.L_x_341:
[----:B------:R-:W-:Y:S05]  /*10b20*/  BSYNC B1 ;  /* 0x0000000000017941 */ /* 0x000fea0003800000 */
.L_x_340:
        /* <DEDUP_REMOVED lines=9> */
.L_x_343:
[----:B------:R-:W-:Y:S05]  /*10bc0*/  BSYNC B1 ;  /* 0x0000000000017941 */ /* 0x000fea0003800000 */
.L_x_342:
        /* <DEDUP_REMOVED lines=10> */
.L_x_345:
[----:B------:R-:W-:Y:S05]  /*10c70*/  BSYNC B1 ;  /* 0x0000000000017941 */ /* 0x000fea0003800000 */
.L_x_344:
        /* <DEDUP_REMOVED lines=10> */
.L_x_347:
[----:B------:R-:W-:Y:S05]  /*10d20*/  BSYNC B1 ;  /* 0x0000000000017941 */ /* 0x000fea0003800000 */
.L_x_346:
        /* <DEDUP_REMOVED lines=9> */
.L_x_349:
[----:B------:R-:W-:Y:S05]  /*10dc0*/  BSYNC B1 ;  /* 0x0000000000017941 */ /* 0x000fea0003800000 */
.L_x_348:
        /* <DEDUP_REMOVED lines=9> */
.L_x_351:
[----:B------:R-:W-:Y:S05]  /*10e60*/  BSYNC B1 ;  /* 0x0000000000017941 */ /* 0x000fea0003800000 */
.L_x_350:
        /* <DEDUP_REMOVED lines=10> */
.L_x_353:
[----:B------:R-:W-:Y:S05]  /*10f10*/  BSYNC B1 ;  /* 0x0000000000017941 */ /* 0x000fea0003800000 */
.L_x_352:
        /* <DEDUP_REMOVED lines=10> */
.L_x_355:
[----:B------:R-:W-:Y:S05]  /*10fc0*/  BSYNC B1 ;  /* 0x0000000000017941 */ /* 0x000fea0003800000 */
.L_x_354:
        /* <DEDUP_REMOVED lines=9> */
.L_x_357:
[----:B------:R-:W-:Y:S05]  /*11060*/  BSYNC B1 ;  /* 0x0000000000017941 */ /* 0x000fea0003800000 */
.L_x_356:
        /* <DEDUP_REMOVED lines=9> */
.L_x_359:
[----:B------:R-:W-:Y:S05]  /*11100*/  BSYNC B1 ;  /* 0x0000000000017941 */ /* 0x000fea0003800000 */
.L_x_358:
        /* <DEDUP_REMOVED lines=9> */
.L_x_361:
[----:B------:R-:W-:Y:S05]  /*111a0*/  BSYNC B1 ;  /* 0x0000000000017941 */ /* 0x000fea0003800000 */
.L_x_360:
        /* <DEDUP_REMOVED lines=9> */
.L_x_363:
[----:B------:R-:W-:Y:S05]  /*11240*/  BSYNC B1 ;  /* 0x0000000000017941 */ /* 0x000fea0003800000 */
.L_x_362:
        /* <DEDUP_REMOVED lines=9> */
.L_x_365:
[----:B------:R-:W-:Y:S05]  /*112e0*/  BSYNC B1 ;  /* 0x0000000000017941 */ /* 0x000fea0003800000 */
.L_x_364:
        /* <DEDUP_REMOVED lines=9> */
.L_x_367:
[----:B------:R-:W-:Y:S05]  /*11380*/  BSYNC B1 ;  /* 0x0000000000017941 */ /* 0x000fea0003800000 */
.L_x_366:
        /* <DEDUP_REMOVED lines=9> */
.L_x_369:
[----:B------:R-:W-:Y:S05]  /*11420*/  BSYNC B1 ;  /* 0x0000000000017941 */ /* 0x000fea0003800000 */
.L_x_368:
        /* <DEDUP_REMOVED lines=9> */
.L_x_371:
[----:B------:R-:W-:Y:S05]  /*114c0*/  BSYNC B1 ;  /* 0x0000000000017941 */ /* 0x000fea0003800000 */
.L_x_370:
        /* <DEDUP_REMOVED lines=9> */
.L_x_373:
[----:B------:R-:W-:Y:S05]  /*11560*/  BSYNC B1 ;  /* 0x0000000000017941 */ /* 0x000fea0003800000 */
.L_x_372:
        /* <DEDUP_REMOVED lines=9> */
.L_x_375:
[----:B------:R-:W-:Y:S05]  /*11600*/  BSYNC B1 ;  /* 0x0000000000017941 */ /* 0x000fea0003800000 */
.L_x_374:
[----:B------:R-:W-:Y:S05]  /*11610*/  @!P0 BRA `(.L_x_376) ;  /* 0x0000003000088947 */ /* 0x000fea0003800000 */
[----:B-----5:R-:W-:-:S04]  /*11620*/  IMAD.U32 R10, R10, 0x10000, RZ ;  /* 0x000100000a0a7824 */ /* 0x020fc800078e00ff */
[----:B------:R-:W-:-:S04]  /*11630*/  FMUL R10, R10, R23 ;  /* 0x000000170a0a7220 */ /* 0x000fc80000400000 */
[----:B------:R-:W-:-:S05]  /*11640*/  FFMA R10, R31, R200, R10 ;  /* 0x000000c81f0a7223 */ /* 0x000fca000000000a */
[----:B------:R-:W-:-:S05]  /*11650*/  F2FP.BF16.F32.PACK_AB R10, RZ, R10 ;  /* 0x0000000aff0a723e */ /* 0x000fca00000010ff */
[----:B------:R0:W-:Y:S01]  /*11660*/  STG.E.U16 desc[UR56][R6.64+0x152], R10 ;  /* 0x0001520a06007986 */ /* 0x0001e2000c101538 */
[----:B------:R-:W-:Y:S05]  /*11670*/  BRA `(.L_x_376) ;  /* 0x0000002c00f07947 */ /* 0x000fea0003800000 */
.L_x_29:
[----:B------:R-:W-:Y:S01]  /*11680*/  ULDC.64 UR4, c[0x0][0x5c0] ;  /* 0x0001700000047ab9 */ /* 0x000fe20000000a00 */
[-C--:B------:R-:W-:Y:S01]  /*11690*/  FMUL R192, R192, R200.reuse ;  /* 0x000000c8c0c07220 */ /* 0x080fe20000400000 */
[----:B------:R-:W-:Y:S01]  /*116a0*/  LEA R4, P2, R12, UR4, 0x1 ;  /* 0x000000040c047c11 */ /* 0x000fe2000f8408ff */
[----:B------:R-:W-:Y:S01]  /*116b0*/  IMAD.SHL.U32 R11, R206, 0x10, RZ ;  /* 0x00000010ce0b7824 */ /* 0x000fe200078e00ff */
[----:B------:R-:W-:Y:S01]  /*116c0*/  ISETP.GT.AND P3, PT, R3, 0x1, PT ;  /* 0x000000010300780c */ /* 0x000fe20003f64270 */
[----:B------:R-:W-:Y:S01]  /*116d0*/  FMUL R193, R193, R200 ;  /* 0x000000c8c1c17220 */ /* 0x000fe20000400000 */
[----:B------:R-:W-:Y:S01]  /*116e0*/  F2FP.BF16.F32.PACK_AB R192, RZ, R192 ;  /* 0x000000c0ffc0723e */ /* 0x000fe200000010ff */
[-C--:B------:R-:W-:Y:S01]  /*116f0*/  FMUL R195, R195, R200.reuse ;  /* 0x000000c8c3c37220 */ /* 0x080fe20000400000 */
[----:B------:R-:W-:Y:S01]  /*11700*/  LEA.HI.X R5, R12, UR5, R201, 0x1, P2 ;  /* 0x000000050c057c11 */ /* 0x000fe200090f0cc9 */
[-C--:B------:R-:W-:Y:S01]  /*11710*/  FMUL R194, R194, R200.reuse ;  /* 0x000000c8c2c27220 */ /* 0x080fe20000400000 */
[----:B------:R-:W-:Y:S01]  /*11720*/  ISETP.GT.AND P2, PT, R0, RZ, P3 ;  /* 0x000000ff0000720c */ /* 0x000fe20001f44270 */
[-C--:B------:R-:W-:Y:S01]  /*11730*/  FMUL R197, R197, R200.reuse ;  /* 0x000000c8c5c57220 */ /* 0x080fe20000400000 */
[----:B------:R-:W-:Y:S01]  /*11740*/  SHF.L.U64.HI R9, R206, 0x4, R207 ;  /* 0x00000004ce097819 */ /* 0x000fe200000102cf */
[----:B------:R-:W-:Y:S01]  /*11750*/  @P1 STG.E.U16 desc[UR56][R4.64], R192 ;  /* 0x000000c004001986 */ /* 0x000fe2000c101538 */
[----:B------:R-:W-:Y:S01]  /*11760*/  ISETP.GT.AND P1, PT, R0, 0x8, P3 ;  /* 0x000000080000780c */ /* 0x000fe20001f24270 */
[----:B------:R-:W-:Y:S01]  /*11770*/  FMUL R196, R196, R200 ;  /* 0x000000c8c4c47220 */ /* 0x000fe20000400000 */
[----:B------:R-:W-:Y:S01]  /*11780*/  IADD3 R6, P4, R11, R4, RZ ;  /* 0x000000040b067210 */ /* 0x000fe20007f9e0ff */
[-C--:B------:R-:W-:Y:S01]  /*11790*/  FMUL R199, R199, R200.reuse ;  /* 0x000000c8c7c77220 */ /* 0x080fe20000400000 */
[----:B------:R-:W-:Y:S01]  /*117a0*/  ISETP.GT.AND P5, PT, R0, 0x8, P0 ;  /* 0x000000080000780c */ /* 0x000fe200007a4270 */
[-C--:B------:R-:W-:Y:S01]  /*117b0*/  FMUL R198, R198, R200.reuse ;  /* 0x000000c8c6c67220 */ /* 0x080fe20000400000 */
[----:B------:R-:W-:Y:S01]  /*117c0*/  F2FP.BF16.F32.PACK_AB R193, RZ, R193 ;  /* 0x000000c1ffc1723e */ /* 0x000fe200000010ff */
[----:B------:R-:W-:Y:S01]  /*117d0*/  IMAD.X R7, R9, 0x1, R5, P4 ;  /* 0x0000000109077824 */ /* 0x000fe200020e0605 */
[----:B------:R-:W-:Y:S01]  /*117e0*/  F2FP.BF16.F32.PACK_AB R195, RZ, R195 ;  /* 0x000000c3ffc3723e */ /* 0x000fe200000010ff */
[----:B------:R-:W-:Y:S01]  /*117f0*/  FMUL R184, R184, R200 ;  /* 0x000000c8b8b87220 */ /* 0x000fe20000400000 */
[----:B------:R-:W-:Y:S01]  /*11800*/  F2FP.BF16.F32.PACK_AB R194, RZ, R194 ;  /* 0x000000c2ffc2723e */ /* 0x000fe200000010ff */
[----:B------:R-:W-:Y:S01]  /*11810*/  @P2 STG.E.U16 desc[UR56][R4.64+0x2], R193 ;  /* 0x000002c104002986 */ /* 0x000fe2000c101538 */
[----:B------:R-:W-:Y:S01]  /*11820*/  ISETP.GT.AND P2, PT, R3, 0x8, PT ;  /* 0x000000080300780c */ /* 0x000fe20003f44270 */
[----:B------:R-:W-:Y:S01]  /*11830*/  FMUL R185, R185, R200 ;  /* 0x000000c8b9b97220 */ /* 0x000fe20000400000 */
[----:B------:R-:W-:Y:S01]  /*11840*/  F2FP.BF16.F32.PACK_AB R197, RZ, R197 ;  /* 0x000000c5ffc5723e */ /* 0x000fe200000010ff */
[----:B------:R-:W-:Y:S01]  /*11850*/  @P1 STG.E.U16 desc[UR56][R6.64+0x2], R195 ;  /* 0x000002c306001986 */ /* 0x000fe2000c101538 */
[----:B------:R-:W-:Y:S01]  /*11860*/  ISETP.GT.AND P1, PT, R3, 0x9, PT ;  /* 0x000000090300780c */ /* 0x000fe20003f24270 */
[----:B------:R-:W-:Y:S01]  /*11870*/  IMAD R207, R207, 0xf0, RZ ;  /* 0x000000f0cfcf7824 */ /* 0x000fe200078e02ff */
[----:B------:R-:W-:Y:S01]  /*11880*/  F2FP.BF16.F32.PACK_AB R196, RZ, R196 ;  /* 0x000000c4ffc4723e */ /* 0x000fe200000010ff */
[----:B------:R-:W-:Y:S01]  /*11890*/  @P5 STG.E.U16 desc[UR56][R6.64], R194 ;  /* 0x000000c206005986 */ /* 0x000fe2000c101538 */
[----:B------:R-:W-:Y:S01]  /*118a0*/  ISETP.GT.AND P4, PT, R0, RZ, P1 ;  /* 0x000000ff0000720c */ /* 0x000fe20000f84270 */
[----:B------:R-:W-:Y:S01]  /*118b0*/  IMAD.WIDE.U32 R14, R206, 0xf0, R6 ;  /* 0x000000f0ce0e7825 */ /* 0x000fe200078e0006 */
[----:B------:R-:W-:-:S03]  /*118c0*/  ISETP.GT.AND P5, PT, R0, RZ, P2 ;  /* 0x000000ff0000720c */ /* 0x000fc600017a4270 */
[----:B------:R-:W-:Y:S01]  /*118d0*/  FMUL R186, R186, R200 ;  /* 0x000000c8baba7220 */ /* 0x000fe20000400000 */
[----:B------:R-:W-:Y:S01]  /*118e0*/  F2FP.BF16.F32.PACK_AB R199, RZ, R199 ;  /* 0x000000c7ffc7723e */ /* 0x000fe200000010ff */
[----:B------:R-:W-:Y:S01]  /*118f0*/  IMAD.IADD R15, R207, 0x1, R15 ;  /* 0x00000001cf0f7824 */ /* 0x000fe200078e020f */
[----:B------:R-:W-:Y:S01]  /*11900*/  F2FP.BF16.F32.PACK_AB R198, RZ, R198 ;  /* 0x000000c6ffc6723e */ /* 0x000fe200000010ff */
[----:B------:R-:W-:Y:S01]  /*11910*/  FMUL R187, R187, R200 ;  /* 0x000000c8bbbb7220 */ /* 0x000fe20000400000 */
[----:B------:R-:W-:Y:S01]  /*11920*/  F2FP.BF16.F32.PACK_AB R184, RZ, R184 ;  /* 0x000000b8ffb8723e */ /* 0x000fe200000010ff */
[-C--:B------:R-:W-:Y:S01]  /*11930*/  FMUL R188, R188, R200.reuse ;  /* 0x000000c8bcbc7220 */ /* 0x080fe20000400000 */
[----:B------:R-:W-:Y:S01]  /*11940*/  F2FP.BF16.F32.PACK_AB R185, RZ, R185 ;  /* 0x000000b9ffb9723e */ /* 0x000fe200000010ff */
[----:B------:R-:W-:Y:S01]  /*11950*/  FMUL R189, R189, R200 ;  /* 0x000000c8bdbd7220 */ /* 0x000fe20000400000 */
[----:B------:R-:W-:Y:S01]  /*11960*/  F2FP.BF16.F32.PACK_AB R186, RZ, R186 ;  /* 0x000000baffba723e */ /* 0x000fe200000010ff */
[----:B------:R-:W-:Y:S01]  /*11970*/  @P4 STG.E.U16 desc[UR56][R4.64+0x12], R197 ;  /* 0x000012c504004986 */ /* 0x000fe2000c101538 */
[----:B------:R-:W-:Y:S01]  /*11980*/  ISETP.GT.AND P4, PT, R0, 0x8, P1 ;  /* 0x000000080000780c */ /* 0x000fe20000f84270 */
[-C--:B------:R-:W-:Y:S01]  /*11990*/  FMUL R190, R190, R200.reuse ;  /* 0x000000c8bebe7220 */ /* 0x080fe20000400000 */
[----:B------:R-:W-:Y:S01]  /*119a0*/  F2FP.BF16.F32.PACK_AB R187, RZ, R187 ;  /* 0x000000bbffbb723e */ /* 0x000fe200000010ff */
[----:B------:R-:W-:Y:S01]  /*119b0*/  @P5 STG.E.U16 desc[UR56][R4.64+0x10], R196 ;  /* 0x000010c404005986 */ /* 0x000fe2000c101538 */
[----:B------:R-:W-:Y:S01]  /*119c0*/  ISETP.GT.AND P5, PT, R0, 0x8, P2 ;  /* 0x000000080000780c */ /* 0x000fe200017a4270 */
[----:B------:R-:W-:Y:S01]  /*119d0*/  FMUL R191, R191, R200 ;  /* 0x000000c8bfbf7220 */ /* 0x000fe20000400000 */
[----:B------:R-:W-:Y:S01]  /*119e0*/  F2FP.BF16.F32.PACK_AB R188, RZ, R188 ;  /* 0x000000bcffbc723e */ /* 0x000fe200000010ff */
[-C--:B------:R-:W-:Y:S01]  /*119f0*/  FMUL R177, R177, R200.reuse ;  /* 0x000000c8b1b17220 */ /* 0x080fe20000400000 */
[----:B------:R-:W-:Y:S01]  /*11a00*/  F2FP.BF16.F32.PACK_AB R189, RZ, R189 ;  /* 0x000000bdffbd723e */ /* 0x000fe200000010ff */
[----:B------:R-:W-:Y:S01]  /*11a10*/  FMUL R176, R176, R200 ;  /* 0x000000c8b0b07220 */ /* 0x000fe20000400000 */
[----:B------:R-:W-:Y:S01]  /*11a20*/  F2FP.BF16.F32.PACK_AB R190, RZ, R190 ;  /* 0x000000beffbe723e */ /* 0x000fe200000010ff */
[-C--:B------:R-:W-:Y:S01]  /*11a30*/  FMUL R178, R178, R200.reuse ;  /* 0x000000c8b2b27220 */ /* 0x080fe20000400000 */
[----:B------:R-:W-:Y:S01]  /*11a40*/  F2FP.BF16.F32.PACK_AB R191, RZ, R191 ;  /* 0x000000bfffbf723e */ /* 0x000fe200000010ff */
[----:B------:R-:W-:Y:S01]  /*11a50*/  @P4 STG.E.U16 desc[UR56][R6.64+0x12], R199 ;  /* 0x000012c706004986 */ /* 0x000fe2000c101538 */
[C---:B------:R-:W-:Y:S01]  /*11a60*/  ISETP.GT.AND P4, PT, R0.reuse, 0x80, P0 ;  /* 0x000000800000780c */ /* 0x040fe20000784270 */
[-C--:B------:R-:W-:Y:S01]  /*11a70*/  FMUL R179, R179, R200.reuse ;  /* 0x000000c8b3b37220 */ /* 0x080fe20000400000 */
[C---:B------:R-:W-:Y:S01]  /*11a80*/  ISETP.GT.AND P0, PT, R0.reuse, 0x88, P0 ;  /* 0x000000880000780c */ /* 0x040fe20000704270 */
[----:B------:R-:W-:Y:S01]  /*11a90*/  @P5 STG.E.U16 desc[UR56][R6.64+0x10], R198 ;  /* 0x000010c606005986 */ /* 0x000fe2000c101538 */
[----:B------:R-:W-:Y:S01]  /*11aa0*/  ISETP.GT.AND P5, PT, R0, 0x80, P3 ;  /* 0x000000800000780c */ /* 0x000fe20001fa4270 */
[-C--:B------:R-:W-:Y:S01]  /*11ab0*/  FMUL R180, R180, R200.reuse ;  /* 0x000000c8b4b47220 */ /* 0x080fe20000400000 */
[----:B------:R-:W-:Y:S01]  /*11ac0*/  ISETP.GT.AND P3, PT, R0, 0x88, P3 ;  /* 0x000000880000780c */ /* 0x000fe20001f64270 */
[-C--:B------:R-:W-:Y:S01]  /*11ad0*/  FMUL R181, R181, R200.reuse ;  /* 0x000000c8b5b57220 */ /* 0x080fe20000400000 */
[----:B------:R-:W-:Y:S01]  /*11ae0*/  F2FP.BF16.F32.PACK_AB R177, RZ, R177 ;  /* 0x000000b1ffb1723e */ /* 0x000fe200000010ff */
[----:B------:R-:W-:Y:S01]  /*11af0*/  FMUL R182, R182, R200 ;  /* 0x000000c8b6b67220 */ /* 0x000fe20000400000 */
[----:B------:R-:W-:Y:S01]  /*11b00*/  F2FP.BF16.F32.PACK_AB R176, RZ, R176 ;  /* 0x000000b0ffb0723e */ /* 0x000fe200000010ff */
[----:B------:R-:W-:Y:S01]  /*11b10*/  FMUL R183, R183, R200 ;  /* 0x000000c8b7b77220 */ /* 0x000fe20000400000 */
[----:B------:R-:W-:Y:S01]  /*11b20*/  F2FP.BF16.F32.PACK_AB R178, RZ, R178 ;  /* 0x000000b2ffb2723e */ /* 0x000fe200000010ff */
[----:B------:R-:W-:Y:S01]  /*11b30*/  @P4 STG.E.U16 desc[UR56][R14.64], R184 ;  /* 0x000000b80e004986 */ /* 0x000fe2000c101538 */
[----:B------:R-:W-:Y:S01]  /*11b40*/  IADD3 R12, P4, R11, R14, RZ ;  /* 0x0000000e0b0c7210 */ /* 0x000fe20007f9e0ff */
[-C--:B------:R-:W-:Y:S01]  /*11b50*/  FMUL R168, R168, R200.reuse ;  /* 0x000000c8a8a87220 */ /* 0x080fe20000400000 */
[----:B------:R-:W-:Y:S01]  /*11b60*/  F2FP.BF16.F32.PACK_AB R179, RZ, R179 ;  /* 0x000000b3ffb3723e */ /* 0x000fe200000010ff */
[----:B------:R-:W-:Y:S01]  /*11b70*/  @P5 STG.E.U16 desc[UR56][R14.64+0x2], R185 ;  /* 0x000002b90e005986 */ /* 0x000fe2000c101538 */
[C---:B------:R-:W-:Y:S01]  /*11b80*/  ISETP.GT.AND P5, PT, R0.reuse, 0x80, P2 ;  /* 0x000000800000780c */ /* 0x040fe200017a4270 */
[--C-:B------:R-:W-:Y:S01]  /*11b90*/  IMAD.X R13, R9, 0x1, R15.reuse, P4 ;  /* 0x00000001090d7824 */ /* 0x100fe200020e060f */
[C---:B------:R-:W-:Y:S01]  /*11ba0*/  ISETP.GT.AND P4, PT, R0.reuse, 0x80, P1 ;  /* 0x000000800000780c */ /* 0x040fe20000f84270 */
[-C--:B------:R-:W-:Y:S01]  /*11bb0*/  FMUL R169, R169, R200.reuse ;  /* 0x000000c8a9a97220 */ /* 0x080fe20000400000 */
[----:B------:R-:W-:Y:S01]  /*11bc0*/  ISETP.GT.AND P1, PT, R0, 0x88, P1 ;  /* 0x000000880000780c */ /* 0x000fe20000f24270 */
[-C--:B------:R-:W-:Y:S01]  /*11bd0*/  FMUL R170, R170, R200.reuse ;  /* 0x000000c8aaaa7220 */ /* 0x080fe20000400000 */
[----:B------:R-:W-:Y:S01]  /*11be0*/  @P0 STG.E.U16 desc[UR56][R12.64], R186 ;  /* 0x000000ba0c000986 */ /* 0x000fe2000c101538 */
[----:B------:R-:W-:Y:S01]  /*11bf0*/  ISETP.GT.AND P0, PT, R3, 0x11, PT ;  /* 0x000000110300780c */ /* 0x000fe20003f04270 */
[----:B------:R-:W-:Y:S01]  /*11c00*/  FMUL R171, R171, R200 ;  /* 0x000000c8abab7220 */ /* 0x000fe20000400000 */
[----:B------:R-:W-:Y:S01]  /*11c10*/  F2FP.BF16.F32.PACK_AB R180, RZ, R180 ;  /* 0x000000b4ffb4723e */ /* 0x000fe200000010ff */
[----:B------:R-:W-:Y:S01]  /*11c20*/  @P3 STG.E.U16 desc[UR56][R12.64+0x2], R187 ;  /* 0x000002bb0c003986 */ /* 0x000fe2000c101538 */
[----:B------:R-:W-:Y:S01]  /*11c30*/  ISETP.GT.AND P3, PT, R0, 0x88, P2 ;  /* 0x000000880000780c */ /* 0x000fe20001764270 */
[-C--:B------:R-:W-:Y:S01]  /*11c40*/  FMUL R172, R172, R200.reuse ;  /* 0x000000c8acac7220 */ /* 0x080fe20000400000 */
[----:B------:R-:W-:Y:S01]  /*11c50*/  @P5 IMAD.MOV.U32 R20, RZ, RZ, R14 ;  /* 0x000000ffff145224 */ /* 0x000fe200078e000e */
[----:B------:R-:W-:Y:S01]  /*11c60*/  ISETP.GT.AND P2, PT, R3, 0x10, PT ;  /* 0x000000100300780c */ /* 0x000fe20003f44270 */
[----:B------:R-:W-:Y:S01]  /*11c70*/  @P5 IMAD.MOV.U32 R21, RZ, RZ, R15 ;  /* 0x000000ffff155224 */ /* 0x000fe200078e000f */
[----:B------:R-:W-:Y:S01]  /*11c80*/  F2FP.BF16.F32.PACK_AB R181, RZ, R181 ;  /* 0x000000b5ffb5723e */ /* 0x000fe200000010ff */
[----:B------:R-:W-:Y:S01]  /*11c90*/  FMUL R173, R173, R200 ;  /* 0x000000c8adad7220 */ /* 0x000fe20000400000 */
[----:B------:R-:W-:Y:S01]  /*11ca0*/  F2FP.BF16.F32.PACK_AB R182, RZ, R182 ;  /* 0x000000b6ffb6723e */ /* 0x000fe200000010ff */
[-C--:B------:R-:W-:Y:S01]  /*11cb0*/  FMUL R175, R175, R200.reuse ;  /* 0x000000c8afaf7220 */ /* 0x080fe20000400000 */
[----:B------:R-:W-:Y:S01]  /*11cc0*/  @P5 STG.E.U16 desc[UR56][R20.64+0x10], R188 ;  /* 0x000010bc14005986 */ /* 0x000fe2000c101538 */
[----:B------:R-:W-:Y:S01]  /*11cd0*/  ISETP.GT.AND P5, PT, R0, RZ, P0 ;  /* 0x000000ff0000720c */ /* 0x000fe200007a4270 */
[-C--:B------:R-:W-:Y:S01]  /*11ce0*/  FMUL R174, R174, R200.reuse ;  /* 0x000000c8aeae7220 */ /* 0x080fe20000400000 */
[----:B------:R-:W-:Y:S01]  /*11cf0*/  F2FP.BF16.F32.PACK_AB R183, RZ, R183 ;  /* 0x000000b7ffb7723e */ /* 0x000fe200000010ff */
[----:B------:R-:W-:Y:S01]  /*11d00*/  @P4 STG.E.U16 desc[UR56][R14.64+0x12], R189 ;  /* 0x000012bd0e004986 */ /* 0x000fe2000c101538 */
[----:B------:R-:W-:Y:S01]  /*11d10*/  ISETP.GT.AND P4, PT, R0, RZ, P2 ;  /* 0x000000ff0000720c */ /* 0x000fe20001784270 */
[----:B------:R-:W-:Y:S01]  /*11d20*/  FMUL R160, R160, R200 ;  /* 0x000000c8a0a07220 */ /* 0x000fe20000400000 */
[----:B------:R-:W-:Y:S01]  /*11d30*/  F2FP.BF16.F32.PACK_AB R168, RZ, R168 ;  /* 0x000000a8ffa8723e */ /* 0x000fe200000010ff */
[----:B------:R-:W-:Y:S01]  /*11d40*/  @P3 STG.E.U16 desc[UR56][R12.64+0x10], R190 ;  /* 0x000010be0c003986 */ /* 0x000fe2000c101538 */
[C---:B------:R-:W-:Y:S01]  /*11d50*/  ISETP.GT.AND P3, PT, R0.reuse, 0x8, P2 ;  /* 0x000000080000780c */ /* 0x040fe20001764270 */
[-C--:B------:R-:W-:Y:S01]  /*11d60*/  FMUL R161, R161, R200.reuse ;  /* 0x000000c8a1a17220 */ /* 0x080fe20000400000 */
[----:B------:R-:W-:Y:S01]  /*11d70*/  F2FP.BF16.F32.PACK_AB R169, RZ, R169 ;  /* 0x000000a9ffa9723e */ /* 0x000fe200000010ff */
[----:B------:R0:W-:Y:S01]  /*11d80*/  @P1 STG.E.U16 desc[UR56][R12.64+0x12], R191 ;  /* 0x000012bf0c001986 */ /* 0x0001e2000c101538 */
[----:B------:R-:W-:Y:S01]  /*11d90*/  ISETP.GT.AND P1, PT, R3, 0x18, PT ;  /* 0x000000180300780c */ /* 0x000fe20003f24270 */
[----:B------:R-:W-:Y:S01]  /*11da0*/  FMUL R163, R163, R200 ;  /* 0x000000c8a3a37220 */ /* 0x000fe20000400000 */
[----:B------:R-:W-:Y:S01]  /*11db0*/  F2FP.BF16.F32.PACK_AB R170, RZ, R170 ;  /* 0x000000aaffaa723e */ /* 0x000fe200000010ff */
[----:B------:R1:W-:Y:S01]  /*11dc0*/  @P5 STG.E.U16 desc[UR56][R4.64+0x22], R177 ;  /* 0x000022b104005986 */ /* 0x0003e2000c101538 */
[----:B------:R-:W-:Y:S01]  /*11dd0*/  ISETP.GT.AND P5, PT, R0, 0x8, P0 ;  /* 0x000000080000780c */ /* 0x000fe200007a4270 */
[-C--:B------:R-:W-:Y:S01]  /*11de0*/  FMUL R162, R162, R200.reuse ;  /* 0x000000c8a2a27220 */ /* 0x080fe20000400000 */
[----:B------:R-:W-:Y:S01]  /*11df0*/  F2FP.BF16.F32.PACK_AB R171, RZ, R171 ;  /* 0x000000abffab723e */ /* 0x000fe200000010ff */
[----:B------:R1:W-:Y:S01]  /*11e00*/  @P4 STG.E.U16 desc[UR56][R4.64+0x20], R176 ;  /* 0x000020b004004986 */ /* 0x0003e2000c101538 */
[----:B------:R-:W-:Y:S01]  /*11e10*/  ISETP.GT.AND P4, PT, R0, RZ, P1 ;  /* 0x000000ff0000720c */ /* 0x000fe20000f84270 */
[----:B------:R-:W-:Y:S01]  /*11e20*/  FMUL R164, R164, R200 ;  /* 0x000000c8a4a47220 */ /* 0x000fe20000400000 */
[----:B------:R-:W-:Y:S01]  /*11e30*/  F2FP.BF16.F32.PACK_AB R172, RZ, R172 ;  /* 0x000000acffac723e */ /* 0x000fe200000010ff */
[----:B------:R1:W-:Y:S01]  /*11e40*/  @P3 STG.E.U16 desc[UR56][R6.64+0x20], R178 ;  /* 0x000020b206003986 */ /* 0x0003e2000c101538 */
[----:B------:R-:W-:Y:S01]  /*11e50*/  ISETP.GT.AND P3, PT, R3, 0x19, PT ;  /* 0x000000190300780c */ /* 0x000fe20003f64270 */
[----:B0-----:R-:W-:Y:S01]  /*11e60*/  IMAD.WIDE.U32 R12, R206, 0xf0, R6 ;  /* 0x000000f0ce0c7825 */ /* 0x001fe200078e0006 */
[----:B------:R-:W-:-:S03]  /*11e70*/  F2FP.BF16.F32.PACK_AB R173, RZ, R173 ;  /* 0x000000adffad723e */ /* 0x000fc600000010ff */
[----:B------:R-:W-:Y:S01]  /*11e80*/  FMUL R165, R165, R200 ;  /* 0x000000c8a5a57220 */ /* 0x000fe20000400000 */
[----:B------:R-:W-:Y:S01]  /*11e90*/  F2FP.BF16.F32.PACK_AB R175, RZ, R175 ;  /* 0x000000afffaf723e */ /* 0x000fe200000010ff */
[----:B------:R1:W-:Y:S01]  /*11ea0*/  @P5 STG.E.U16 desc[UR56][R6.64+0x22], R179 ;  /* 0x000022b306005986 */ /* 0x0003e2000c101538 */
[C---:B------:R-:W-:Y:S01]  /*11eb0*/  ISETP.GT.AND P5, PT, R0.reuse, RZ, P3 ;  /* 0x000000ff0000720c */ /* 0x040fe20001fa4270 */
[----:B------:R-:W-:Y:S01]  /*11ec0*/  IMAD.IADD R13, R207, 0x1, R13 ;  /* 0x00000001cf0d7824 */ /* 0x000fe200078e020d */
[----:B------:R-:W-:Y:S01]  /*11ed0*/  F2FP.BF16.F32.PACK_AB R174, RZ, R174 ;  /* 0x000000aeffae723e */ /* 0x000fe200000010ff */
[----:B------:R1:W-:Y:S01]  /*11ee0*/  @P4 STG.E.U16 desc[UR56][R4.64+0x30], R180 ;  /* 0x000030b404004986 */ /* 0x0003e2000c101538 */
[----:B------:R-:W-:Y:S01]  /*11ef0*/  ISETP.GT.AND P4, PT, R0, 0x8, P1 ;  /* 0x000000080000780c */ /* 0x000fe20000f84270 */
[----:B------:R-:W-:Y:S01]  /*11f00*/  FMUL R166, R166, R200 ;  /* 0x000000c8a6a67220 */ /* 0x000fe20000400000 */
[----:B------:R-:W-:Y:S01]  /*11f10*/  F2FP.BF16.F32.PACK_AB R160, RZ, R160 ;  /* 0x000000a0ffa0723e */ /* 0x000fe200000010ff */
[-C--:B------:R-:W-:Y:S01]  /*11f20*/  FMUL R167, R167, R200.reuse ;  /* 0x000000c8a7a77220 */ /* 0x080fe20000400000 */
[----:B------:R-:W-:Y:S01]  /*11f30*/  F2FP.BF16.F32.PACK_AB R161, RZ, R161 ;  /* 0x000000a1ffa1723e */ /* 0x000fe200000010ff */
[-C--:B------:R-:W-:Y:S01]  /*11f40*/  FMUL R152, R152, R200.reuse ;  /* 0x000000c898987220 */ /* 0x080fe20000400000 */
[----:B------:R-:W-:Y:S01]  /*11f50*/  F2FP.BF16.F32.PACK_AB R163, RZ, R163 ;  /* 0x000000a3ffa3723e */ /* 0x000fe200000010ff */
[----:B------:R-:W-:Y:S01]  /*11f60*/  FMUL R153, R153, R200 ;  /* 0x000000c899997220 */ /* 0x000fe20000400000 */
[----:B------:R-:W-:Y:S01]  /*11f70*/  F2FP.BF16.F32.PACK_AB R162, RZ, R162 ;  /* 0x000000a2ffa2723e */ /* 0x000fe200000010ff */
[----:B------:R1:W-:Y:S01]  /*11f80*/  @P5 STG.E.U16 desc[UR56][R4.64+0x32], R181 ;  /* 0x000032b504005986 */ /* 0x0003e2000c101538 */
[----:B------:R-:W-:Y:S01]  /*11f90*/  ISETP.GT.AND P5, PT, R0, 0x8, P3 ;  /* 0x000000080000780c */ /* 0x000fe20001fa4270 */
[----:B------:R-:W-:Y:S01]  /*11fa0*/  FMUL R154, R154, R200 ;  /* 0x000000c89a9a7220 */ /* 0x000fe20000400000 */
[----:B------:R-:W-:Y:S01]  /*11fb0*/  F2FP.BF16.F32.PACK_AB R164, RZ, R164 ;  /* 0x000000a4ffa4723e */ /* 0x000fe200000010ff */
[----:B------:R1:W-:Y:S01]  /*11fc0*/  @P4 STG.E.U16 desc[UR56][R6.64+0x30], R182 ;  /* 0x000030b606004986 */ /* 0x0003e2000c101538 */
[C---:B------:R-:W-:Y:S01]  /*11fd0*/  ISETP.GT.AND P4, PT, R0.reuse, 0x80, P2 ;  /* 0x000000800000780c */ /* 0x040fe20001784270 */
        /* <DEDUP_REMOVED lines=8> */
[----:B------:R1:W-:Y:S01]  /*12060*/  @P5 STG.E.U16 desc[UR56][R6.64+0x32], R183 ;  /* 0x000032b706005986 */ /* 0x0003e2000c101538 */
[----:B------:R-:W-:Y:S01]  /*12070*/  IADD3 R8, P5, R11, R12, RZ ;  /* 0x0000000c0b087210 */ /* 0x000fe20007fbe0ff */
[----:B------:R-:W-:Y:S01]  /*12080*/  FMUL R159, R159, R200 ;  /* 0x000000c89f9f7220 */ /* 0x000fe20000400000 */
[----:B------:R-:W-:Y:S01]  /*12090*/  F2FP.BF16.F32.PACK_AB R152, RZ, R152 ;  /* 0x00000098ff98723e */ /* 0x000fe200000010ff */
[----:B------:R1:W-:Y:S01]  /*120a0*/  @P4 STG.E.U16 desc[UR56][R12.64+0x20], R168 ;  /* 0x000020a80c004986 */ /* 0x0003e2000c101538 */
[C---:B------:R-:W-:Y:S01]  /*120b0*/  ISETP.GT.AND P4, PT, R0.reuse, 0x80, P0 ;  /* 0x000000800000780c */ /* 0x040fe20000784270 */
[----:B------:R-:W-:Y:S01]  /*120c0*/  IMAD.X R9, R9, 0x1, R13, P5 ;  /* 0x0000000109097824 */ /* 0x000fe200028e060d */
[----:B------:R-:W-:Y:S01]  /*120d0*/  ISETP.GT.AND P0, PT, R0, 0x88, P0 ;  /* 0x000000880000780c */ /* 0x000fe20000704270 */
[-C--:B------:R-:W-:Y:S01]  /*120e0*/  FMUL R144, R144, R200.reuse ;  /* 0x000000c890907220 */ /* 0x080fe20000400000 */
[----:B------:R-:W-:Y:S01]  /*120f0*/  F2FP.BF16.F32.PACK_AB R153, RZ, R153 ;  /* 0x00000099ff99723e */ /* 0x000fe200000010ff */
        /* <DEDUP_REMOVED lines=9> */
[C---:B------:R-:W-:Y:S01]  /*12190*/  ISETP.GT.AND P4, PT, R0.reuse, 0x80, P1 ;  /* 0x000000800000780c */ /* 0x040fe20000f84270 */
[-C--:B------:R-:W-:Y:S01]  /*121a0*/  FMUL R149, R149, R200.reuse ;  /* 0x000000c895957220 */ /* 0x080fe20000400000 */
[C---:B------:R-:W-:Y:S01]  /*121b0*/  ISETP.GT.AND P1, PT, R0.reuse, 0x88, P1 ;  /* 0x000000880000780c */ /* 0x040fe20000f24270 */
[----:B------:R1:W-:Y:S01]  /*121c0*/  @P2 STG.E.U16 desc[UR56][R8.64+0x20], R170 ;  /* 0x000020aa08002986 */ /* 0x0003e2000c101538 */
[----:B------:R-:W-:Y:S01]  /*121d0*/  ISETP.GT.AND P2, PT, R0, 0x80, P3 ;  /* 0x000000800000780c */ /* 0x000fe20001f44270 */
[----:B------:R-:W-:Y:S01]  /*121e0*/  FMUL R150, R150, R200 ;  /* 0x000000c896967220 */ /* 0x000fe20000400000 */
[----:B------:R-:W-:Y:S01]  /*121f0*/  ISETP.GT.AND P3, PT, R0, 0x88, P3 ;  /* 0x000000880000780c */ /* 0x000fe20001f64270 */
[----:B------:R1:W-:Y:S01]  /*12200*/  @P0 STG.E.U16 desc[UR56][R8.64+0x22], R171 ;  /* 0x000022ab08000986 */ /* 0x0003e2000c101538 */
[----:B------:R-:W-:Y:S01]  /*12210*/  F2FP.BF16.F32.PACK_AB R158, RZ, R158 ;  /* 0x0000009eff9e723e */ /* 0x000fe200000010ff */
[-C--:B------:R-:W-:Y:S01]  /*12220*/  FMUL R151, R151, R200.reuse ;  /* 0x000000c897977220 */ /* 0x080fe20000400000 */
[----:B------:R-:W-:Y:S01]  /*12230*/  F2FP.BF16.F32.PACK_AB R159, RZ, R159 ;  /* 0x0000009fff9f723e */ /* 0x000fe200000010ff */
[----:B------:R-:W-:Y:S01]  /*12240*/  FMUL R136, R136, R200 ;  /* 0x000000c888887220 */ /* 0x000fe20000400000 */
[----:B------:R-:W-:Y:S01]  /*12250*/  F2FP.BF16.F32.PACK_AB R144, RZ, R144 ;  /* 0x00000090ff90723e */ /* 0x000fe200000010ff */
[----:B------:R1:W-:Y:S01]  /*12260*/  @P4 STG.E.U16 desc[UR56][R12.64+0x30], R172 ;  /* 0x000030ac0c004986 */ /* 0x0003e2000c101538 */
[----:B------:R-:W-:Y:S01]  /*12270*/  F2FP.BF16.F32.PACK_AB R145, RZ, R145 ;  /* 0x00000091ff91723e */ /* 0x000fe200000010ff */
[-C--:B------:R-:W-:Y:S01]  /*12280*/  FMUL R137, R137, R200.reuse ;  /* 0x000000c889897220 */ /* 0x080fe20000400000 */
[----:B------:R-:W-:Y:S01]  /*12290*/  F2FP.BF16.F32.PACK_AB R147, RZ, R147 ;  /* 0x00000093ff93723e */ /* 0x000fe200000010ff */
[----:B------:R1:W-:Y:S01]  /*122a0*/  @P2 STG.E.U16 desc[UR56][R12.64+0x32], R173 ;  /* 0x000032ad0c002986 */ /* 0x0003e2000c101538 */
[C---:B------:R-:W-:Y:S01]  /*122b0*/  ISETP.GT.AND P2, PT, R3.reuse, 0x21, PT ;  /* 0x000000210300780c */ /* 0x040fe20003f44270 */
[----:B------:R-:W-:Y:S01]  /*122c0*/  FMUL R138, R138, R200 ;  /* 0x000000c88a8a7220 */ /* 0x000fe20000400000 */
[----:B------:R-:W-:Y:S01]  /*122d0*/  F2FP.BF16.F32.PACK_AB R146, RZ, R146 ;  /* 0x00000092ff92723e */ /* 0x000fe200000010ff */
[----:B------:R1:W-:Y:S01]  /*122e0*/  @P3 STG.E.U16 desc[UR56][R8.64+0x32], R175 ;  /* 0x000032af08003986 */ /* 0x0003e2000c101538 */
[----:B------:R-:W-:Y:S01]  /*122f0*/  ISETP.GT.AND P3, PT, R3, 0x20, PT ;  /* 0x000000200300780c */ /* 0x000fe20003f64270 */
[-C--:B------:R-:W-:Y:S01]  /*12300*/  FMUL R139, R139, R200.reuse ;  /* 0x000000c88b8b7220 */ /* 0x080fe20000400000 */
[C---:B------:R-:W-:Y:S01]  /*12310*/  ISETP.GT.AND P4, PT, R0.reuse, RZ, P2 ;  /* 0x000000ff0000720c */ /* 0x040fe20001784270 */
[----:B------:R1:W-:Y:S01]  /*12320*/  @P1 STG.E.U16 desc[UR56][R8.64+0x30], R174 ;  /* 0x000030ae08001986 */ /* 0x0003e2000c101538 */
[C---:B------:R-:W-:Y:S01]  /*12330*/  ISETP.GT.AND P0, PT, R0.reuse, RZ, P3 ;  /* 0x000000ff0000720c */ /* 0x040fe20001f04270 */
[-C--:B------:R-:W-:Y:S01]  /*12340*/  FMUL R141, R141, R200.reuse ;  /* 0x000000c88d8d7220 */ /* 0x080fe20000400000 */
[----:B------:R-:W-:Y:S01]  /*12350*/  ISETP.GT.AND P1, PT, R0, 0x8, P2 ;  /* 0x000000080000780c */ /* 0x000fe20001724270 */
[-C--:B------:R-:W-:Y:S01]  /*12360*/  FMUL R140, R140, R200.reuse ;  /* 0x000000c88c8c7220 */ /* 0x080fe20000400000 */
[----:B------:R-:W-:Y:S01]  /*12370*/  ISETP.GT.AND P5, PT, R0, 0x8, P3 ;  /* 0x000000080000780c */ /* 0x000fe20001fa4270 */
[----:B------:R-:W-:Y:S01]  /*12380*/  FMUL R142, R142, R200 ;  /* 0x000000c88e8e7220 */ /* 0x000fe20000400000 */
[----:B------:R-:W-:Y:S01]  /*12390*/  F2FP.BF16.F32.PACK_AB R148, RZ, R148 ;  /* 0x00000094ff94723e */ /* 0x000fe200000010ff */
[-C--:B------:R-:W-:Y:S01]  /*123a0*/  FMUL R143, R143, R200.reuse ;  /* 0x000000c88f8f7220 */ /* 0x080fe20000400000 */
[----:B------:R-:W-:Y:S01]  /*123b0*/  F2FP.BF16.F32.PACK_AB R149, RZ, R149 ;  /* 0x00000095ff95723e */ /* 0x000fe200000010ff */
[----:B------:R-:W-:Y:S01]  /*123c0*/  FMUL R128, R128, R200 ;  /* 0x000000c880807220 */ /* 0x000fe20000400000 */
[----:B------:R-:W-:Y:S01]  /*123d0*/  F2FP.BF16.F32.PACK_AB R150, RZ, R150 ;  /* 0x00000096ff96723e */ /* 0x000fe200000010ff */
[----:B------:R1:W-:Y:S01]  /*123e0*/  @P4 STG.E.U16 desc[UR56][R4.64+0x42], R161 ;  /* 0x000042a104004986 */ /* 0x0003e2000c101538 */
[----:B------:R-:W-:Y:S01]  /*123f0*/  F2FP.BF16.F32.PACK_AB R151, RZ, R151 ;  /* 0x00000097ff97723e */ /* 0x000fe200000010ff */
[----:B------:R-:W-:Y:S01]  /*12400*/  FMUL R129, R129, R200 ;  /* 0x000000c881817220 */ /* 0x000fe20000400000 */
[----:B------:R-:W-:Y:S01]  /*12410*/  F2FP.BF16.F32.PACK_AB R136, RZ, R136 ;  /* 0x00000088ff88723e */ /* 0x000fe200000010ff */
[----:B------:R1:W-:Y:S01]  /*12420*/  @P0 STG.E.U16 desc[UR56][R4.64+0x40], R160 ;  /* 0x000040a004000986 */ /* 0x0003e2000c101538 */
[----:B------:R-:W-:Y:S01]  /*12430*/  ISETP.GT.AND P0, PT, R3, 0x28, PT ;  /* 0x000000280300780c */ /* 0x000fe20003f04270 */
[-C--:B------:R-:W-:Y:S01]  /*12440*/  FMUL R131, R131, R200.reuse ;  /* 0x000000c883837220 */ /* 0x080fe20000400000 */
[----:B------:R-:W-:Y:S01]  /*12450*/  F2FP.BF16.F32.PACK_AB R137, RZ, R137 ;  /* 0x00000089ff89723e */ /* 0x000fe200000010ff */
[----:B------:R1:W-:Y:S01]  /*12460*/  @P1 STG.E.U16 desc[UR56][R6.64+0x42], R163 ;  /* 0x000042a306001986 */ /* 0x0003e2000c101538 */
[----:B------:R-:W-:Y:S01]  /*12470*/  ISETP.GT.AND P1, PT, R3, 0x29, PT ;  /* 0x000000290300780c */ /* 0x000fe20003f24270 */
[----:B------:R-:W-:Y:S01]  /*12480*/  FMUL R130, R130, R200 ;  /* 0x000000c882827220 */ /* 0x000fe20000400000 */
[----:B------:R-:W-:Y:S01]  /*12490*/  F2FP.BF16.F32.PACK_AB R138, RZ, R138 ;  /* 0x0000008aff8a723e */ /* 0x000fe200000010ff */
[----:B------:R1:W-:Y:S01]  /*124a0*/  @P5 STG.E.U16 desc[UR56][R6.64+0x40], R162 ;  /* 0x000040a206005986 */ /* 0x0003e2000c101538 */
[----:B------:R-:W-:Y:S01]  /*124b0*/  ISETP.GT.AND P5, PT, R0, RZ, P0 ;  /* 0x000000ff0000720c */ /* 0x000fe200007a4270 */
[-C--:B------:R-:W-:Y:S01]  /*124c0*/  FMUL R132, R132, R200.reuse ;  /* 0x000000c884847220 */ /* 0x080fe20000400000 */
[----:B------:R-:W-:Y:S01]  /*124d0*/  ISETP.GT.AND P4, PT, R0, RZ, P1 ;  /* 0x000000ff0000720c */ /* 0x000fe20000f84270 */
[-C--:B------:R-:W-:Y:S01]  /*124e0*/  FMUL R133, R133, R200.reuse ;  /* 0x000000c885857220 */ /* 0x080fe20000400000 */
[----:B------:R-:W-:Y:S01]  /*124f0*/  F2FP.BF16.F32.PACK_AB R139, RZ, R139 ;  /* 0x0000008bff8b723e */ /* 0x000fe200000010ff */
[-C--:B------:R-:W-:Y:S01]  /*12500*/  FMUL R134, R134, R200.reuse ;  /* 0x000000c886867220 */ /* 0x080fe20000400000 */
[----:B------:R-:W-:Y:S01]  /*12510*/  F2FP.BF16.F32.PACK_AB R141, RZ, R141 ;  /* 0x0000008dff8d723e */ /* 0x000fe200000010ff */
[----:B------:R-:W-:Y:S01]  /*12520*/  FMUL R135, R135, R200 ;  /* 0x000000c887877220 */ /* 0x000fe20000400000 */
[----:B------:R-:W-:Y:S01]  /*12530*/  F2FP.BF16.F32.PACK_AB R140, RZ, R140 ;  /* 0x0000008cff8c723e */ /* 0x000fe200000010ff */
[----:B------:R-:W-:Y:S01]  /*12540*/  FMUL R120, R120, R200 ;  /* 0x000000c878787220 */ /* 0x000fe20000400000 */
[----:B------:R-:W-:Y:S01]  /*12550*/  F2FP.BF16.F32.PACK_AB R142, RZ, R142 ;  /* 0x0000008eff8e723e */ /* 0x000fe200000010ff */
[-C--:B------:R-:W-:Y:S01]  /*12560*/  FMUL R121, R121, R200.reuse ;  /* 0x000000c879797220 */ /* 0x080fe20000400000 */
[----:B------:R-:W-:Y:S01]  /*12570*/  F2FP.BF16.F32.PACK_AB R143, RZ, R143 ;  /* 0x0000008fff8f723e */ /* 0x000fe200000010ff */
[----:B------:R1:W-:Y:S01]  /*12580*/  @P5 STG.E.U16 desc[UR56][R4.64+0x50], R164 ;  /* 0x000050a404005986 */ /* 0x0003e2000c101538 */
[----:B------:R-:W-:Y:S01]  /*12590*/  ISETP.GT.AND P5, PT, R0, 0x8, P0 ;  /* 0x000000080000780c */ /* 0x000fe200007a4270 */
[----:B------:R-:W-:Y:S01]  /*125a0*/  FMUL R122, R122, R200 ;  /* 0x000000c87a7a7220 */ /* 0x000fe20000400000 */
[----:B------:R-:W-:Y:S01]  /*125b0*/  F2FP.BF16.F32.PACK_AB R128, RZ, R128 ;  /* 0x00000080ff80723e */ /* 0x000fe200000010ff */
[----:B------:R1:W-:Y:S01]  /*125c0*/  @P4 STG.E.U16 desc[UR56][R4.64+0x52], R165 ;  /* 0x000052a504004986 */ /* 0x0003e2000c101538 */
[----:B------:R-:W-:Y:S01]  /*125d0*/  ISETP.GT.AND P4, PT, R0, 0x8, P1 ;  /* 0x000000080000780c */ /* 0x000fe20000f84270 */
        /* <DEDUP_REMOVED lines=34> */
[----:B------:R1:W-:Y:S01]  /*12800*/  @P2 STG.E.U16 desc[UR56][R8.64+0x42], R155 ;  /* 0x0000429b08002986 */ /* 0x0003e2000c101538 */
[----:B------:R-:W-:Y:S01]  /*12810*/  ISETP.GT.AND P2, PT, R3, 0x31, PT ;  /* 0x000000310300780c */ /* 0x000fe20003f44270 */
[----:B------:R-:W-:Y:S01]  /*12820*/  FMUL R119, R119, R200 ;  /* 0x000000c877777220 */ /* 0x000fe20000400000 */
[----:B------:R-:W-:Y:S01]  /*12830*/  F2FP.BF16.F32.PACK_AB R122, RZ, R122 ;  /* 0x0000007aff7a723e */ /* 0x000fe200000010ff */
[-C--:B------:R-:W-:Y:S01]  /*12840*/  FMUL R104, R104, R200.reuse ;  /* 0x000000c868687220 */ /* 0x080fe20000400000 */
[----:B------:R-:W-:Y:S01]  /*12850*/  F2FP.BF16.F32.PACK_AB R123, RZ, R123 ;  /* 0x0000007bff7b723e */ /* 0x000fe200000010ff */
[----:B------:R1:W-:Y:S01]  /*12860*/  @P4 STG.E.U16 desc[UR56][R12.64+0x50], R156 ;  /* 0x0000509c0c004986 */ /* 0x0003e2000c101538 */
[----:B------:R-:W-:Y:S01]  /*12870*/  ISETP.GT.AND P4, PT, R0, RZ, P2 ;  /* 0x000000ff0000720c */ /* 0x000fe20001784270 */
[-C--:B------:R-:W-:Y:S01]  /*12880*/  FMUL R105, R105, R200.reuse ;  /* 0x000000c869697220 */ /* 0x080fe20000400000 */
[----:B------:R-:W-:Y:S01]  /*12890*/  F2FP.BF16.F32.PACK_AB R125, RZ, R125 ;  /* 0x0000007dff7d723e */ /* 0x000fe200000010ff */
[----:B------:R1:W-:Y:S01]  /*128a0*/  @P3 STG.E.U16 desc[UR56][R12.64+0x52], R157 ;  /* 0x0000529d0c003986 */ /* 0x0003e2000c101538 */
[----:B------:R-:W-:Y:S01]  /*128b0*/  ISETP.GT.AND P3, PT, R3, 0x30, PT ;  /* 0x000000300300780c */ /* 0x000fe20003f64270 */
[----:B------:R-:W-:Y:S01]  /*128c0*/  FMUL R106, R106, R200 ;  /* 0x000000c86a6a7220 */ /* 0x000fe20000400000 */
[----:B------:R-:W-:Y:S01]  /*128d0*/  F2FP.BF16.F32.PACK_AB R124, RZ, R124 ;  /* 0x0000007cff7c723e */ /* 0x000fe200000010ff */
[----:B------:R1:W-:Y:S01]  /*128e0*/  @P0 STG.E.U16 desc[UR56][R8.64+0x50], R158 ;  /* 0x0000509e08000986 */ /* 0x0003e2000c101538 */
[C---:B------:R-:W-:Y:S01]  /*128f0*/  ISETP.GT.AND P0, PT, R0.reuse, RZ, P3 ;  /* 0x000000ff0000720c */ /* 0x040fe20001f04270 */
[-C--:B------:R-:W-:Y:S01]  /*12900*/  FMUL R107, R107, R200.reuse ;  /* 0x000000c86b6b7220 */ /* 0x080fe20000400000 */
[C---:B------:R-:W-:Y:S01]  /*12910*/  ISETP.GT.AND P5, PT, R0.reuse, 0x8, P3 ;  /* 0x000000080000780c */ /* 0x040fe20001fa4270 */
[----:B------:R1:W-:Y:S01]  /*12920*/  @P1 STG.E.U16 desc[UR56][R8.64+0x52], R159 ;  /* 0x0000529f08001986 */ /* 0x0003e2000c101538 */
[----:B------:R-:W-:Y:S01]  /*12930*/  ISETP.GT.AND P1, PT, R0, 0x8, P2 ;  /* 0x000000080000780c */ /* 0x000fe20001724270 */
[----:B------:R-:W-:Y:S01]  /*12940*/  FMUL R109, R109, R200 ;  /* 0x000000c86d6d7220 */ /* 0x000fe20000400000 */
[----:B------:R-:W-:Y:S01]  /*12950*/  F2FP.BF16.F32.PACK_AB R126, RZ, R126 ;  /* 0x0000007eff7e723e */ /* 0x000fe200000010ff */
[----:B------:R1:W-:Y:S01]  /*12960*/  @P4 STG.E.U16 desc[UR56][R4.64+0x62], R145 ;  /* 0x0000629104004986 */ /* 0x0003e2000c101538 */
[----:B------:R-:W-:Y:S01]  /*12970*/  F2FP.BF16.F32.PACK_AB R127, RZ, R127 ;  /* 0x0000007fff7f723e */ /* 0x000fe200000010ff */
[----:B------:R-:W-:Y:S01]  /*12980*/  FMUL R108, R108, R200 ;  /* 0x000000c86c6c7220 */ /* 0x000fe20000400000 */
[----:B------:R-:W-:Y:S01]  /*12990*/  F2FP.BF16.F32.PACK_AB R112, RZ, R112 ;  /* 0x00000070ff70723e */ /* 0x000fe200000010ff */
[-C--:B------:R-:W-:Y:S01]  /*129a0*/  FMUL R110, R110, R200.reuse ;  /* 0x000000c86e6e7220 */ /* 0x080fe20000400000 */
        /* <DEDUP_REMOVED lines=12> */
[----:B------:R-:W-:Y:S01]  /*12a70*/  ISETP.GT.AND P4, PT, R0, RZ, P1 ;  /* 0x000000ff0000720c */ /* 0x000fe20000f84270 */
        /* <DEDUP_REMOVED lines=54> */
[----:B------:R-:W-:Y:S01]  /*12de0*/  FMUL R85, R85, R200 ;  /* 0x000000c855557220 */ /* 0x000fe20000400000 */
        /* <DEDUP_REMOVED lines=19> */
[-C--:B------:R-:W-:Y:S01]  /*12f20*/  FMUL R74, R74, R200.reuse ;  /* 0x000000c84a4a7220 */ /* 0x080fe20000400000 */
        /* <DEDUP_REMOVED lines=9> */
[-C--:B------:R-:W-:Y:S01]  /*12fc0*/  FMUL R76, R76, R200.reuse ;  /* 0x000000c84c4c7220 */ /* 0x080fe20000400000 */
[----:B------:R-:W-:Y:S01]  /*12fd0*/  F2FP.BF16.F32.PACK_AB R93, RZ, R93 ;  /* 0x0000005dff5d723e */ /* 0x000fe200000010ff */
[----:B------:R1:W-:Y:S01]  /*12fe0*/  @P5 STG.E.U16 desc[UR56][R6.64+0x80], R130 ;  /* 0x0000808206005986 */ /* 0x0003e2000c101538 */
[----:B------:R-:W-:Y:S01]  /*12ff0*/  ISETP.GT.AND P5, PT, R0, RZ, P0 ;  /* 0x000000ff0000720c */ /* 0x000fe200007a4270 */
[-C--:B------:R-:W-:Y:S01]  /*13000*/  FMUL R78, R78, R200.reuse ;  /* 0x000000c84e4e7220 */ /* 0x080fe20000400000 */
[----:B------:R-:W-:Y:S01]  /*13010*/  ISETP.GT.AND P4, PT, R0, RZ, P1 ;  /* 0x000000ff0000720c */ /* 0x000fe20000f84270 */
[----:B------:R-:W-:Y:S01]  /*13020*/  FMUL R79, R79, R200 ;  /* 0x000000c84f4f7220 */ /* 0x000fe20000400000 */
[----:B------:R-:W-:Y:S01]  /*13030*/  F2FP.BF16.F32.PACK_AB R92, RZ, R92 ;  /* 0x0000005cff5c723e */ /* 0x000fe200000010ff */
        /* <DEDUP_REMOVED lines=8> */
[----:B------:R1:W-:Y:S01]  /*130c0*/  @P5 STG.E.U16 desc[UR56][R4.64+0x90], R132 ;  /* 0x0000908404005986 */ /* 0x0003e2000c101538 */
[----:B------:R-:W-:Y:S01]  /*130d0*/  ISETP.GT.AND P5, PT, R0, 0x8, P0 ;  /* 0x000000080000780c */ /* 0x000fe200007a4270 */
[-C--:B------:R-:W-:Y:S01]  /*130e0*/  FMUL R68, R68, R200.reuse ;  /* 0x000000c844447220 */ /* 0x080fe20000400000 */
[----:B------:R-:W-:Y:S01]  /*130f0*/  F2FP.BF16.F32.PACK_AB R83, RZ, R83 ;  /* 0x00000053ff53723e */ /* 0x000fe200000010ff */
[----:B------:R1:W-:Y:S01]  /*13100*/  @P4 STG.E.U16 desc[UR56][R4.64+0x92], R133 ;  /* 0x0000928504004986 */ /* 0x0003e2000c101538 */
[----:B------:R-:W-:Y:S01]  /*13110*/  ISETP.GT.AND P4, PT, R0, 0x8, P1 ;  /* 0x000000080000780c */ /* 0x000fe20000f84270 */
        /* <DEDUP_REMOVED lines=33> */
[C---:B------:R-:W-:Y:S01]  /*13330*/  ISETP.GT.AND P1, PT, R0.reuse, 0x88, P1 ;  /* 0x000000880000780c */ /* 0x040fe20000f24270 */
[----:B------:R1:W-:Y:S01]  /*13340*/  @P2 STG.E.U16 desc[UR56][R8.64+0x82], R123 ;  /* 0x0000827b08002986 */ /* 0x0003e2000c101538 */
[----:B------:R-:W-:Y:S01]  /*13350*/  ISETP.GT.AND P2, PT, R3, 0x51, PT ;  /* 0x000000510300780c */ /* 0x000fe20003f44270 */
[-C--:B------:R-:W-:Y:S01]  /*13360*/  FMUL R49, R49, R200.reuse ;  /* 0x000000c831317220 */ /* 0x080fe20000400000 */
[----:B------:R-:W-:Y:S01]  /*13370*/  F2FP.BF16.F32.PACK_AB R77, RZ, R77 ;  /* 0x0000004dff4d723e */ /* 0x000fe200000010ff */
[----:B------:R-:W-:Y:S01]  /*13380*/  FMUL R51, R51, R200 ;  /* 0x000000c833337220 */ /* 0x000fe20000400000 */
[----:B------:R-:W-:Y:S01]  /*13390*/  F2FP.BF16.F32.PACK_AB R76, RZ, R76 ;  /* 0x0000004cff4c723e */ /* 0x000fe200000010ff */
[----:B------:R1:W-:Y:S01]  /*133a0*/  @P4 STG.E.U16 desc[UR56][R12.64+0x90], R124 ;  /* 0x0000907c0c004986 */ /* 0x0003e2000c101538 */
[----:B------:R-:W-:Y:S01]  /*133b0*/  ISETP.GT.AND P4, PT, R0, RZ, P2 ;  /* 0x000000ff0000720c */ /* 0x000fe20001784270 */
[----:B------:R-:W-:Y:S01]  /*133c0*/  FMUL R50, R50, R200 ;  /* 0x000000c832327220 */ /* 0x000fe20000400000 */
[----:B------:R-:W-:Y:S01]  /*133d0*/  F2FP.BF16.F32.PACK_AB R78, RZ, R78 ;  /* 0x0000004eff4e723e */ /* 0x000fe200000010ff */
[----:B------:R1:W-:Y:S01]  /*133e0*/  @P3 STG.E.U16 desc[UR56][R12.64+0x92], R125 ;  /* 0x0000927d0c003986 */ /* 0x0003e2000c101538 */
[----:B------:R-:W-:Y:S01]  /*133f0*/  ISETP.GT.AND P3, PT, R3, 0x50, PT ;  /* 0x000000500300780c */ /* 0x000fe20003f64270 */
[-C--:B------:R-:W-:Y:S01]  /*13400*/  FMUL R52, R52, R200.reuse ;  /* 0x000000c834347220 */ /* 0x080fe20000400000 */
        /* <DEDUP_REMOVED lines=54> */
[C---:B------:R-:W-:Y:S01]  /*13770*/  ISETP.GT.AND P3, PT, R0.reuse, 0x88, P3 ;  /* 0x000000880000780c */ /* 0x040fe20001f64270 */
[----:B------:R1:W-:Y:S01]  /*13780*/  @P4 STG.E.U16 desc[UR56][R6.64+0xb2], R119 ;  /* 0x0000b27706004986 */ /* 0x0003e2000c101538 */
[C---:B------:R-:W-:Y:S01]  /*13790*/  ISETP.GT.AND P4, PT, R0.reuse, 0x80, P2 ;  /* 0x000000800000780c */ /* 0x040fe20001784270 */
        /* <DEDUP_REMOVED lines=20> */
[----:B------:R1:W-:Y:S01]  /*138e0*/  @P2 STG.E.U16 desc[UR56][R8.64+0xa2], R107 ;  /* 0x0000a26b08002986 */ /* 0x0003e2000c101538 */
[----:B------:R-:W-:Y:S01]  /*138f0*/  ISETP.GT.AND P2, PT, R3, 0x61, PT ;  /* 0x000000610300780c */ /* 0x000fe20003f44270 */
[-C--:B------:R-:W-:Y:S01]  /*13900*/  FMUL R30, R30, R200.reuse ;  /* 0x000000c81e1e7220 */ /* 0x080fe20000400000 */
[----:B------:R-:W-:Y:S01]  /*13910*/  F2FP.BF16.F32.PACK_AB R53, RZ, R53 ;  /* 0x00000035ff35723e */ /* 0x000fe200000010ff */
[----:B------:R-:W-:Y:S01]  /*13920*/  FMUL R31, R31, R200 ;  /* 0x000000c81f1f7220 */ /* 0x000fe20000400000 */
[----:B------:R-:W-:Y:S01]  /*13930*/  F2FP.BF16.F32.PACK_AB R54, RZ, R54 ;  /* 0x00000036ff36723e */ /* 0x000fe200000010ff */
[----:B------:R1:W-:Y:S01]  /*13940*/  @P4 STG.E.U16 desc[UR56][R12.64+0xb0], R108 ;  /* 0x0000b06c0c004986 */ /* 0x0003e2000c101538 */
[----:B------:R-:W-:-:S02]  /*13950*/  ISETP.GT.AND P4, PT, R0, RZ, P2 ;  /* 0x000000ff0000720c */ /* 0x000fc40001784270 */
[----:B------:R-:W-:Y:S01]  /*13960*/  F2FP.BF16.F32.PACK_AB R55, RZ, R55 ;  /* 0x00000037ff37723e */ /* 0x000fe200000010ff */
[----:B------:R1:W-:Y:S01]  /*13970*/  @P3 STG.E.U16 desc[UR56][R12.64+0xb2], R109 ;  /* 0x0000b26d0c003986 */ /* 0x0003e2000c101538 */
[----:B------:R-:W-:Y:S02]  /*13980*/  ISETP.GT.AND P3, PT, R3, 0x60, PT ;  /* 0x000000600300780c */ /* 0x000fe40003f64270 */
[----:B------:R-:W-:Y:S01]  /*13990*/  F2FP.BF16.F32.PACK_AB R40, RZ, R40 ;  /* 0x00000028ff28723e */ /* 0x000fe200000010ff */
[----:B------:R1:W-:Y:S01]  /*139a0*/  @P0 STG.E.U16 desc[UR56][R8.64+0xb0], R110 ;  /* 0x0000b06e08000986 */ /* 0x0003e2000c101538 */
[C---:B------:R-:W-:Y:S02]  /*139b0*/  ISETP.GT.AND P0, PT, R0.reuse, RZ, P3 ;  /* 0x000000ff0000720c */ /* 0x040fe40001f04270 */
[C---:B------:R-:W-:Y:S01]  /*139c0*/  ISETP.GT.AND P5, PT, R0.reuse, 0x8, P3 ;  /* 0x000000080000780c */ /* 0x040fe20001fa4270 */
[----:B------:R1:W-:Y:S01]  /*139d0*/  @P1 STG.E.U16 desc[UR56][R8.64+0xb2], R111 ;  /* 0x0000b26f08001986 */ /* 0x0003e2000c101538 */
[----:B------:R-:W-:-:S02]  /*139e0*/  ISETP.GT.AND P1, PT, R0, 0x8, P2 ;  /* 0x000000080000780c */ /* 0x000fc40001724270 */
[----:B------:R-:W-:Y:S01]  /*139f0*/  F2FP.BF16.F32.PACK_AB R41, RZ, R41 ;  /* 0x00000029ff29723e */ /* 0x000fe200000010ff */
[----:B------:R1:W-:Y:S01]  /*13a00*/  @P4 STG.E.U16 desc[UR56][R4.64+0xc2], R97 ;  /* 0x0000c26104004986 */ /* 0x0003e2000c101538 */
[----:B------:R-:W-:Y:S02]  /*13a10*/  F2FP.BF16.F32.PACK_AB R42, RZ, R42 ;  /* 0x0000002aff2a723e */ /* 0x000fe400000010ff */
[----:B------:R-:W-:Y:S02]  /*13a20*/  F2FP.BF16.F32.PACK_AB R43, RZ, R43 ;  /* 0x0000002bff2b723e */ /* 0x000fe400000010ff */
[----:B------:R-:W-:Y:S01]  /*13a30*/  F2FP.BF16.F32.PACK_AB R45, RZ, R45 ;  /* 0x0000002dff2d723e */ /* 0x000fe200000010ff */
[----:B------:R1:W-:Y:S01]  /*13a40*/  @P0 STG.E.U16 desc[UR56][R4.64+0xc0], R96 ;  /* 0x0000c06004000986 */ /* 0x0003e2000c101538 */
[C---:B------:R-:W-:Y:S02]  /*13a50*/  ISETP.GT.AND P0, PT, R3.reuse, 0x68, PT ;  /* 0x000000680300780c */ /* 0x040fe40003f04270 */
[----:B------:R-:W-:Y:S01]  /*13a60*/  F2FP.BF16.F32.PACK_AB R44, RZ, R44 ;  /* 0x0000002cff2c723e */ /* 0x000fe200000010ff */
[----:B------:R1:W-:Y:S01]  /*13a70*/  @P1 STG.E.U16 desc[UR56][R6.64+0xc2], R99 ;  /* 0x0000c26306001986 */ /* 0x0003e2000c101538 */
[----:B------:R-:W-:-:S02]  /*13a80*/  ISETP.GT.AND P1, PT, R3, 0x69, PT ;  /* 0x000000690300780c */ /* 0x000fc40003f24270 */
[----:B------:R-:W-:Y:S01]  /*13a90*/  F2FP.BF16.F32.PACK_AB R46, RZ, R46 ;  /* 0x0000002eff2e723e */ /* 0x000fe200000010ff */
[----:B------:R1:W-:Y:S01]  /*13aa0*/  @P5 STG.E.U16 desc[UR56][R6.64+0xc0], R98 ;  /* 0x0000c06206005986 */ /* 0x0003e2000c101538 */
[C---:B------:R-:W-:Y:S02]  /*13ab0*/  ISETP.GT.AND P5, PT, R0.reuse, RZ, P0 ;  /* 0x000000ff0000720c */ /* 0x040fe400007a4270 */
[----:B------:R-:W-:Y:S02]  /*13ac0*/  ISETP.GT.AND P4, PT, R0, RZ, P1 ;  /* 0x000000ff0000720c */ /* 0x000fe40000f84270 */
[----:B------:R-:W-:Y:S02]  /*13ad0*/  F2FP.BF16.F32.PACK_AB R47, RZ, R47 ;  /* 0x0000002fff2f723e */ /* 0x000fe400000010ff */
[----:B------:R-:W-:Y:S02]  /*13ae0*/  F2FP.BF16.F32.PACK_AB R32, RZ, R32 ;  /* 0x00000020ff20723e */ /* 0x000fe400000010ff */
[----:B------:R-:W-:-:S02]  /*13af0*/  F2FP.BF16.F32.PACK_AB R33, RZ, R33 ;  /* 0x00000021ff21723e */ /* 0x000fc400000010ff */
[----:B------:R-:W-:Y:S02]  /*13b00*/  F2FP.BF16.F32.PACK_AB R34, RZ, R34 ;  /* 0x00000022ff22723e */ /* 0x000fe400000010ff */
[----:B------:R-:W-:Y:S01]  /*13b10*/  F2FP.BF16.F32.PACK_AB R35, RZ, R35 ;  /* 0x00000023ff23723e */ /* 0x000fe200000010ff */
[----:B------:R1:W-:Y:S01]  /*13b20*/  @P5 STG.E.U16 desc[UR56][R4.64+0xd0], R100 ;  /* 0x0000d06404005986 */ /* 0x0003e2000c101538 */
[C---:B------:R-:W-:Y:S02]  /*13b30*/  ISETP.GT.AND P5, PT, R0.reuse, 0x8, P0 ;  /* 0x000000080000780c */ /* 0x040fe400007a4270 */
[----:B------:R-:W-:Y:S01]  /*13b40*/  F2FP.BF16.F32.PACK_AB R36, RZ, R36 ;  /* 0x00000024ff24723e */ /* 0x000fe200000010ff */
[----:B------:R1:W-:Y:S01]  /*13b50*/  @P4 STG.E.U16 desc[UR56][R4.64+0xd2], R101 ;  /* 0x0000d26504004986 */ /* 0x0003e2000c101538 */
[----:B------:R-:W-:Y:S02]  /*13b60*/  ISETP.GT.AND P4, PT, R0, 0x8, P1 ;  /* 0x000000080000780c */ /* 0x000fe40000f84270 */
[----:B------:R-:W-:-:S02]  /*13b70*/  F2FP.BF16.F32.PACK_AB R37, RZ, R37 ;  /* 0x00000025ff25723e */ /* 0x000fc400000010ff */
[----:B------:R-:W-:Y:S02]  /*13b80*/  F2FP.BF16.F32.PACK_AB R38, RZ, R38 ;  /* 0x00000026ff26723e */ /* 0x000fe400000010ff */
[----:B------:R-:W-:Y:S02]  /*13b90*/  F2FP.BF16.F32.PACK_AB R39, RZ, R39 ;  /* 0x00000027ff27723e */ /* 0x000fe400000010ff */
[----:B------:R-:W-:Y:S01]  /*13ba0*/  F2FP.BF16.F32.PACK_AB R24, RZ, R24 ;  /* 0x00000018ff18723e */ /* 0x000fe200000010ff */
[----:B------:R1:W-:Y:S01]  /*13bb0*/  @P5 STG.E.U16 desc[UR56][R6.64+0xd0], R102 ;  /* 0x0000d06606005986 */ /* 0x0003e2000c101538 */
[C---:B------:R-:W-:Y:S02]  /*13bc0*/  ISETP.GT.AND P5, PT, R0.reuse, 0x80, P3 ;  /* 0x000000800000780c */ /* 0x040fe40001fa4270 */
[C---:B------:R-:W-:Y:S01]  /*13bd0*/  ISETP.GT.AND P3, PT, R0.reuse, 0x88, P3 ;  /* 0x000000880000780c */ /* 0x040fe20001f64270 */
[----:B------:R1:W-:Y:S01]  /*13be0*/  @P4 STG.E.U16 desc[UR56][R6.64+0xd2], R103 ;  /* 0x0000d26706004986 */ /* 0x0003e2000c101538 */
[----:B------:R-:W-:-:S02]  /*13bf0*/  ISETP.GT.AND P4, PT, R0, 0x80, P2 ;  /* 0x000000800000780c */ /* 0x000fc40001784270 */
[C---:B------:R-:W-:Y:S02]  /*13c00*/  ISETP.GT.AND P2, PT, R0.reuse, 0x88, P2 ;  /* 0x000000880000780c */ /* 0x040fe40001744270 */
[----:B------:R-:W-:Y:S02]  /*13c10*/  F2FP.BF16.F32.PACK_AB R25, RZ, R25 ;  /* 0x00000019ff19723e */ /* 0x000fe400000010ff */
[----:B------:R-:W-:Y:S02]  /*13c20*/  F2FP.BF16.F32.PACK_AB R26, RZ, R26 ;  /* 0x0000001aff1a723e */ /* 0x000fe400000010ff */
[----:B------:R-:W-:Y:S01]  /*13c30*/  F2FP.BF16.F32.PACK_AB R27, RZ, R27 ;  /* 0x0000001bff1b723e */ /* 0x000fe200000010ff */
[----:B------:R1:W-:Y:S01]  /*13c40*/  @P5 STG.E.U16 desc[UR56][R12.64+0xc0], R88 ;  /* 0x0000c0580c005986 */ /* 0x0003e2000c101538 */
[----:B------:R-:W-:Y:S02]  /*13c50*/  F2FP.BF16.F32.PACK_AB R28, RZ, R28 ;  /* 0x0000001cff1c723e */ /* 0x000fe400000010ff */
[----:B------:R-:W-:Y:S01]  /*13c60*/  F2FP.BF16.F32.PACK_AB R29, RZ, R29 ;  /* 0x0000001dff1d723e */ /* 0x000fe200000010ff */
[----:B------:R1:W-:Y:S01]  /*13c70*/  @P4 STG.E.U16 desc[UR56][R12.64+0xc2], R89 ;  /* 0x0000c2590c004986 */ /* 0x0003e2000c101538 */
[----:B------:R-:W-:-:S02]  /*13c80*/  ISETP.GT.AND P4, PT, R0, 0x80, P0 ;  /* 0x000000800000780c */ /* 0x000fc40000784270 */
[C---:B------:R-:W-:Y:S01]  /*13c90*/  ISETP.GT.AND P0, PT, R0.reuse, 0x88, P0 ;  /* 0x000000880000780c */ /* 0x040fe20000704270 */
[----:B------:R1:W-:Y:S01]  /*13ca0*/  @P3 STG.E.U16 desc[UR56][R8.64+0xc0], R90 ;  /* 0x0000c05a08003986 */ /* 0x0003e2000c101538 */
[C---:B------:R-:W-:Y:S02]  /*13cb0*/  ISETP.GT.AND P3, PT, R0.reuse, 0x80, P1 ;  /* 0x000000800000780c */ /* 0x040fe40000f64270 */
[C---:B------:R-:W-:Y:S01]  /*13cc0*/  ISETP.GT.AND P1, PT, R0.reuse, 0x88, P1 ;  /* 0x000000880000780c */ /* 0x040fe20000f24270 */
[----:B------:R1:W-:Y:S01]  /*13cd0*/  @P2 STG.E.U16 desc[UR56][R8.64+0xc2], R91 ;  /* 0x0000c25b08002986 */ /* 0x0003e2000c101538 */
[----:B------:R-:W-:Y:S02]  /*13ce0*/  ISETP.GT.AND P2, PT, R3, 0x71, PT ;  /* 0x000000710300780c */ /* 0x000fe40003f44270 */
[----:B------:R-:W-:Y:S02]  /*13cf0*/  F2FP.BF16.F32.PACK_AB R30, RZ, R30 ;  /* 0x0000001eff1e723e */ /* 0x000fe400000010ff */
[----:B------:R-:W-:Y:S01]  /*13d00*/  F2FP.BF16.F32.PACK_AB R31, RZ, R31 ;  /* 0x0000001fff1f723e */ /* 0x000fe200000010ff */
[----:B------:R1:W-:Y:S01]  /*13d10*/  @P4 STG.E.U16 desc[UR56][R12.64+0xd0], R92 ;  /* 0x0000d05c0c004986 */ /* 0x0003e2000c101538 */
[----:B------:R-:W-:-:S03]  /*13d20*/  ISETP.GT.AND P4, PT, R0, RZ, P2 ;  /* 0x000000ff0000720c */ /* 0x000fc60001784270 */
[----:B------:R1:W-:Y:S01]  /*13d30*/  @P3 STG.E.U16 desc[UR56][R12.64+0xd2], R93 ;  /* 0x0000d25d0c003986 */ /* 0x0003e2000c101538 */
[----:B------:R-:W-:-:S03]  /*13d40*/  ISETP.GT.AND P3, PT, R3, 0x70, PT ;  /* 0x000000700300780c */ /* 0x000fc60003f64270 */
[----:B------:R1:W-:Y:S01]  /*13d50*/  @P0 STG.E.U16 desc[UR56][R8.64+0xd0], R94 ;  /* 0x0000d05e08000986 */ /* 0x0003e2000c101538 */
[C---:B------:R-:W-:Y:S02]  /*13d60*/  ISETP.GT.AND P0, PT, R0.reuse, RZ, P3 ;  /* 0x000000ff0000720c */ /* 0x040fe40001f04270 */
[C---:B------:R-:W-:Y:S01]  /*13d70*/  ISETP.GT.AND P5, PT, R0.reuse, 0x8, P3 ;  /* 0x000000080000780c */ /* 0x040fe20001fa4270 */
[----:B------:R1:W-:Y:S01]  /*13d80*/  @P1 STG.E.U16 desc[UR56][R8.64+0xd2], R95 ;  /* 0x0000d25f08001986 */ /* 0x0003e2000c101538 */
[----:B------:R-:W-:-:S03]  /*13d90*/  ISETP.GT.AND P1, PT, R0, 0x8, P2 ;  /* 0x000000080000780c */ /* 0x000fc60001724270 */
[----:B------:R1:W-:Y:S06]  /*13da0*/  @P4 STG.E.U16 desc[UR56][R4.64+0xe2], R81 ;  /* 0x0000e25104004986 */ /* 0x0003ec000c101538 */
[----:B------:R1:W-:Y:S01]  /*13db0*/  @P0 STG.E.U16 desc[UR56][R4.64+0xe0], R80 ;  /* 0x0000e05004000986 */ /* 0x0003e2000c101538 */
[----:B------:R-:W-:-:S03]  /*13dc0*/  ISETP.GT.AND P0, PT, R3, 0x78, PT ;  /* 0x000000780300780c */ /* 0x000fc60003f04270 */
[----:B------:R1:W-:Y:S01]  /*13dd0*/  @P1 STG.E.U16 desc[UR56][R6.64+0xe2], R83 ;  /* 0x0000e25306001986 */ /* 0x0003e2000c101538 */
[----:B------:R-:W-:-:S03]  /*13de0*/  ISETP.GT.AND P1, PT, R3, 0x79, PT ;  /* 0x000000790300780c */ /* 0x000fc60003f24270 */
[----:B------:R1:W-:Y:S01]  /*13df0*/  @P5 STG.E.U16 desc[UR56][R6.64+0xe0], R82 ;  /* 0x0000e05206005986 */ /* 0x0003e2000c101538 */
[C---:B------:R-:W-:Y:S02]  /*13e00*/  ISETP.GT.AND P5, PT, R0.reuse, RZ, P0 ;  /* 0x000000ff0000720c */ /* 0x040fe400007a4270 */
[----:B------:R-:W-:-:S11]  /*13e10*/  ISETP.GT.AND P4, PT, R0, RZ, P1 ;  /* 0x000000ff0000720c */ /* 0x000fd60000f84270 */
[----:B------:R1:W-:Y:S01]  /*13e20*/  @P5 STG.E.U16 desc[UR56][R4.64+0xf0], R84 ;  /* 0x0000f05404005986 */ /* 0x0003e2000c101538 */
[----:B------:R-:W-:-:S03]  /*13e30*/  ISETP.GT.AND P5, PT, R0, 0x8, P0 ;  /* 0x000000080000780c */ /* 0x000fc600007a4270 */
[----:B------:R1:W-:Y:S01]  /*13e40*/  @P4 STG.E.U16 desc[UR56][R4.64+0xf2], R85 ;  /* 0x0000f25504004986 */ /* 0x0003e2000c101538 */
[----:B------:R-:W-:-:S09]  /*13e50*/  ISETP.GT.AND P4, PT, R0, 0x8, P1 ;  /* 0x000000080000780c */ /* 0x000fd20000f84270 */
[----:B------:R1:W-:Y:S01]  /*13e60*/  @P5 STG.E.U16 desc[UR56][R6.64+0xf0], R86 ;  /* 0x0000f05606005986 */ /* 0x0003e2000c101538 */
[C---:B------:R-:W-:Y:S02]  /*13e70*/  ISETP.GT.AND P5, PT, R0.reuse, 0x80, P3 ;  /* 0x000000800000780c */ /* 0x040fe40001fa4270 */
[C---:B------:R-:W-:Y:S01]  /*13e80*/  ISETP.GT.AND P3, PT, R0.reuse, 0x88, P3 ;  /* 0x000000880000780c */ /* 0x040fe20001f64270 */
[----:B------:R1:W-:Y:S01]  /*13e90*/  @P4 STG.E.U16 desc[UR56][R6.64+0xf2], R87 ;  /* 0x0000f25706004986 */ /* 0x0003e2000c101538 */
[C---:B------:R-:W-:Y:S02]  /*13ea0*/  ISETP.GT.AND P4, PT, R0.reuse, 0x80, P2 ;  /* 0x000000800000780c */ /* 0x040fe40001784270 */
[----:B------:R-:W-:-:S07]  /*13eb0*/  ISETP.GT.AND P2, PT, R0, 0x88, P2 ;  /* 0x000000880000780c */ /* 0x000fce0001744270 */
[----:B------:R1:W-:Y:S04]  /*13ec0*/  @P5 STG.E.U16 desc[UR56][R12.64+0xe0], R72 ;  /* 0x0000e0480c005986 */ /* 0x0003e8000c101538 */
[----:B------:R1:W-:Y:S01]  /*13ed0*/  @P4 STG.E.U16 desc[UR56][R12.64+0xe2], R73 ;  /* 0x0000e2490c004986 */ /* 0x0003e2000c101538 */
[C---:B------:R-:W-:Y:S02]  /*13ee0*/  ISETP.GT.AND P4, PT, R0.reuse, 0x80, P0 ;  /* 0x000000800000780c */ /* 0x040fe40000784270 */
[C---:B------:R-:W-:Y:S01]  /*13ef0*/  ISETP.GT.AND P0, PT, R0.reuse, 0x88, P0 ;  /* 0x000000880000780c */ /* 0x040fe20000704270 */
[----:B------:R1:W-:Y:S01]  /*13f00*/  @P3 STG.E.U16 desc[UR56][R8.64+0xe0], R74 ;  /* 0x0000e04a08003986 */ /* 0x0003e2000c101538 */
[C---:B------:R-:W-:Y:S02]  /*13f10*/  ISETP.GT.AND P3, PT, R0.reuse, 0x80, P1 ;  /* 0x000000800000780c */ /* 0x040fe40000f64270 */
[----:B------:R-:W-:Y:S01]  /*13f20*/  ISETP.GT.AND P1, PT, R0, 0x88, P1 ;  /* 0x000000880000780c */ /* 0x000fe20000f24270 */
[----:B------:R1:W-:Y:S01]  /*13f30*/  @P2 STG.E.U16 desc[UR56][R8.64+0xe2], R75 ;  /* 0x0000e24b08002986 */ /* 0x0003e2000c101538 */
[----:B------:R-:W-:-:S05]  /*13f40*/  ISETP.GT.AND P2, PT, R3, 0x81, PT ;  /* 0x000000810300780c */ /* 0x000fca0003f44270 */
        /* <DEDUP_REMOVED lines=73> */
[----:B------:R-:W-:-:S03]  /*143e0*/  ISETP.GT.AND P4, PT, R0, 0x8, P2 ;  /* 0x000000080000780c */ /* 0x000fc60001784270 */
[----:B------:R1:W-:Y:S01]  /*143f0*/  @P3 STG.E.U16 desc[UR56][R12.64+0x132], R45 ;  /* 0x0001322d0c003986 */ /* 0x0003e2000c101538 */
[----:B------:R-:W-:-:S03]  /*14400*/  ISETP.GT.AND P3, PT, R3, 0xa1, PT ;  /* 0x000000a10300780c */ /* 0x000fc60003f64270 */
[----:B------:R1:W-:Y:S01]  /*14410*/  @P0 STG.E.U16 desc[UR56][R8.64+0x130], R46 ;  /* 0x0001302e08000986 */ /* 0x0003e2000c101538 */
[C---:B------:R-:W-:Y:S02]  /*14420*/  ISETP.GT.AND P0, PT, R0.reuse, RZ, P2 ;  /* 0x000000ff0000720c */ /* 0x040fe40001704270 */
[C---:B------:R-:W-:Y:S01]  /*14430*/  ISETP.GT.AND P5, PT, R0.reuse, 0x8, P3 ;  /* 0x000000080000780c */ /* 0x040fe20001fa4270 */
[----:B------:R1:W-:Y:S01]  /*14440*/  @P1 STG.E.U16 desc[UR56][R8.64+0x132], R47 ;  /* 0x0001322f08001986 */ /* 0x0003e2000c101538 */
[----:B------:R-:W-:-:S09]  /*14450*/  ISETP.GT.AND P1, PT, R0, RZ, P3 ;  /* 0x000000ff0000720c */ /* 0x000fd20001f24270 */
[----:B------:R1:W-:Y:S01]  /*14460*/  @P0 STG.E.U16 desc[UR56][R4.64+0x140], R32 ;  /* 0x0001402004000986 */ /* 0x0003e2000c101538 */
[----:B------:R-:W-:-:S03]  /*14470*/  ISETP.GT.AND P0, PT, R3, 0xa9, PT ;  /* 0x000000a90300780c */ /* 0x000fc60003f04270 */
[----:B------:R1:W-:Y:S01]  /*14480*/  @P1 STG.E.U16 desc[UR56][R4.64+0x142], R33 ;  /* 0x0001422104001986 */ /* 0x0003e2000c101538 */
[----:B------:R-:W-:-:S03]  /*14490*/  ISETP.GT.AND P1, PT, R3, 0xa8, PT ;  /* 0x000000a80300780c */ /* 0x000fc60003f24270 */
[----:B------:R1:W-:Y:S01]  /*144a0*/  @P4 STG.E.U16 desc[UR56][R6.64+0x140], R34 ;  /* 0x0001402206004986 */ /* 0x0003e2000c101538 */
[----:B------:R-:W-:-:S03]  /*144b0*/  ISETP.GT.AND P4, PT, R0, RZ, P0 ;  /* 0x000000ff0000720c */ /* 0x000fc60000784270 */
[----:B------:R1:W-:Y:S01]  /*144c0*/  @P5 STG.E.U16 desc[UR56][R6.64+0x142], R35 ;  /* 0x0001422306005986 */ /* 0x0003e2000c101538 */
[----:B------:R-:W-:-:S09]  /*144d0*/  ISETP.GT.AND P5, PT, R0, RZ, P1 ;  /* 0x000000ff0000720c */ /* 0x000fd20000fa4270 */
        /* <DEDUP_REMOVED lines=10> */
[----:B------:R1:W-:Y:S01]  /*14580*/  @P4 STG.E.U16 desc[UR56][R12.64+0x140], R24 ;  /* 0x000140180c004986 */ /* 0x0003e2000c101538 */
[C---:B------:R-:W-:Y:S02]  /*14590*/  ISETP.GT.AND P4, PT, R0.reuse, 0x80, P0 ;  /* 0x000000800000780c */ /* 0x040fe40000784270 */
[C---:B------:R-:W-:Y:S01]  /*145a0*/  ISETP.GT.AND P0, PT, R0.reuse, 0x88, P0 ;  /* 0x000000880000780c */ /* 0x040fe20000704270 */
[----:B------:R1:W-:Y:S01]  /*145b0*/  @P5 STG.E.U16 desc[UR56][R12.64+0x142], R25 ;  /* 0x000142190c005986 */ /* 0x0003e2000c101538 */
[C---:B------:R-:W-:Y:S02]  /*145c0*/  ISETP.GT.AND P5, PT, R0.reuse, 0x80, P1 ;  /* 0x000000800000780c */ /* 0x040fe40000fa4270 */
[----:B------:R-:W-:Y:S01]  /*145d0*/  ISETP.GT.AND P1, PT, R0, 0x88, P1 ;  /* 0x000000880000780c */ /* 0x000fe20000f24270 */
[----:B------:R1:W-:Y:S04]  /*145e0*/  @P2 STG.E.U16 desc[UR56][R8.64+0x140], R26 ;  /* 0x0001401a08002986 */ /* 0x0003e8000c101538 */
[----:B------:R1:W-:Y:S04]  /*145f0*/  @P3 STG.E.U16 desc[UR56][R8.64+0x142], R27 ;  /* 0x0001421b08003986 */ /* 0x0003e8000c101538 */
[----:B------:R1:W-:Y:S04]  /*14600*/  @P4 STG.E.U16 desc[UR56][R12.64+0x152], R29 ;  /* 0x0001521d0c004986 */ /* 0x0003e8000c101538 */
[----:B------:R1:W-:Y:S04]  /*14610*/  @P5 STG.E.U16 desc[UR56][R12.64+0x150], R28 ;  /* 0x0001501c0c005986 */ /* 0x0003e8000c101538 */
[----:B------:R1:W-:Y:S04]  /*14620*/  @P1 STG.E.U16 desc[UR56][R8.64+0x150], R30 ;  /* 0x0001501e08001986 */ /* 0x0003e8000c101538 */
[----:B------:R1:W-:Y:S02]  /*14630*/  @P0 STG.E.U16 desc[UR56][R8.64+0x152], R31 ;  /* 0x0001521f08000986 */ /* 0x0003e4000c101538 */
.L_x_376:
[----:B------:R-:W-:Y:S05]  /*14640*/  BSYNC B0 ;  /* 0x0000000000007941 */ /* 0x000fea0003800000 */
.L_x_28:
[----:B------:R-:W-:Y:S01]  /*14650*/  ULDC UR4, c[0x0][0xc] ;  /* 0x0000030000047ab9 */ /* 0x000fe20000000800 */
[----:B------:R-:W-:Y:S01]  /*14660*/  ULDC UR5, c[0x0][0x10] ;  /* 0x0000040000057ab9 */ /* 0x000fe20000000800 */
[----:B0-----:R-:W1:Y:S01]  /*14670*/  LDC R3, c[0x0][0x14] ;  /* 0x00000500ff037b82 */ /* 0x001e620000000800 */
[----:B------:R-:W-:Y:S01]  /*14680*/  UIMAD.WIDE.U32 UR4, UR4, UR5, URZ ;  /* 0x00000005040472a5 */ /* 0x000fe2000f8e003f */
[----:B------:R-:W-:Y:S01]  /*14690*/  IMAD.MOV.U32 R16, RZ, RZ, R18 ;  /* 0x000000ffff107224 */ /* 0x000fe200078e0012 */
[----:B------:R-:W-:Y:S01]  /*146a0*/  PRMT R0, RZ, 0x7610, R0 ;  /* 0x00007610ff007816 */ /* 0x000fe20000000000 */
[----:B------:R-:W-:-:S03]  /*146b0*/  IMAD.MOV.U32 R22, RZ, RZ, -0x1 ;  /* 0xffffffffff167424 */ /* 0x000fc600078e00ff */
[----:B-1----:R-:W-:-:S04]  /*146c0*/  IMAD.WIDE.U32 R4, R3, UR4, R16 ;  /* 0x0000000403047c25 */ /* 0x002fc8000f8e0010 */
[----:B------:R-:W-:Y:S01]  /*146d0*/  IMAD R3, R3, UR5, RZ ;  /* 0x0000000503037c24 */ /* 0x000fe2000f8e02ff */
[----:B------:R-:W-:Y:S01]  /*146e0*/  ULDC.64 UR4, c[0x0][0x650] ;  /* 0x0001940000047ab9 */ /* 0x000fe20000000a00 */
[----:B------:R-:W-:Y:S01]  /*146f0*/  IMAD.MOV.U32 R18, RZ, RZ, R4 ;  /* 0x000000ffff127224 */ /* 0x000fe200078e0004 */
[----:B------:R-:W-:Y:S01]  /*14700*/  ISETP.GE.U32.AND P0, PT, R4, UR4, PT ;  /* 0x0000000404007c0c */ /* 0x000fe2000bf06070 */
[----:B------:R-:W-:Y:S02]  /*14710*/  IMAD.IADD R17, R5, 0x1, R3 ;  /* 0x0000000105117824 */ /* 0x000fe400078e0203 */
[----:B------:R-:W-:-:S03]  /*14720*/  IMAD.MOV.U32 R16, RZ, RZ, -0x1 ;  /* 0xffffffffff107424 */ /* 0x000fc600078e00ff */
[----:B------:R-:W-:-:S13]  /*14730*/  ISETP.GE.U32.AND.EX P0, PT, R17, UR5, PT, P0 ;  /* 0x0000000511007c0c */ /* 0x000fda000bf06100 */
[----:B------:R-:W-:Y:S05]  /*14740*/  @P0 BRA `(.L_x_377) ;  /* 0x0000000400700947 */ /* 0x000fea0003800000 */
[----:B---34-:R-:W0:Y:S01]  /*14750*/  S2R R12, SR_CTAID.X ;  /* 0x00000000000c7919 */ /* 0x018e220000002500 */
[----:B-----5:R-:W1:Y:S01]  /*14760*/  LDC.64 R10, c[0x0][0x628] ;  /* 0x00018a00ff0a7b82 */ /* 0x020e620000000a00 */
[----:B------:R-:W-:Y:S01]  /*14770*/  ULDC UR4, c[0x0][0x150] ;  /* 0x0000540000047ab9 */ /* 0x000fe20000000800 */
[----:B------:R-:W-:Y:S01]  /*14780*/  IMAD.MOV.U32 R8, RZ, RZ, R18 ;  /* 0x000000ffff087224 */ /* 0x000fe200078e0012 */
[----:B------:R-:W3:Y:S01]  /*14790*/  S2R R20, SR_CTAID.Y ;  /* 0x0000000000147919 */ /* 0x000ee20000002600 */
[----:B------:R-:W-:-:S04]  /*147a0*/  IMAD.MOV.U32 R9, RZ, RZ, R17 ;  /* 0x000000ffff097224 */ /* 0x000fc800078e0011 */
[----:B------:R-:W4:Y:S08]  /*147b0*/  LDC R19, c[0x0][0x144] ;  /* 0x00005100ff137b82 */ /* 0x000f300000000800 */
[----:B------:R-:W2:Y:S08]  /*147c0*/  LDC R0, c[0x0][0x630] ;  /* 0x00018c00ff007b82 */ /* 0x000eb00000000800 */
[----:B------:R-:W2:Y:S01]  /*147d0*/  LDC.64 R14, c[0x0][0x620] ;  /* 0x00018800ff0e7b82 */ /* 0x000ea20000000a00 */
[----:B-1----:R-:W-:-:S04]  /*147e0*/  ISETP.NE.U32.AND P0, PT, R10, RZ, PT ;  /* 0x000000ff0a00720c */ /* 0x002fc80003f05070 */
[----:B------:R-:W-:Y:S02]  /*147f0*/  ISETP.NE.AND.EX P0, PT, R11, RZ, PT, P0 ;  /* 0x000000ff0b00720c */ /* 0x000fe40003f05300 */
[----:B0-----:R-:W-:-:S05]  /*14800*/  I2FP.F32.U32 R3, R12 ;  /* 0x0000000c00037245 */ /* 0x001fca0000201000 */
[----:B------:R-:W-:-:S04]  /*14810*/  FMUL R3, R3, UR4 ;  /* 0x0000000403037c20 */ /* 0x000fc80008400000 */
[----:B------:R0:W1:Y:S02]  /*14820*/  F2I.U32.TRUNC.NTZ R16, R3 ;  /* 0x0000000300107305 */ /* 0x000064000020f000 */
[----:B---34-:R-:W-:Y:S05]  /*14830*/  @!P0 BRA `(.L_x_378) ;  /* 0x0000000000288947 */ /* 0x018fea0003800000 */
[----:B0-----:R-:W0:Y:S02]  /*14840*/  LDC R3, c[0x0][0x634] ;  /* 0x00018d00ff037b82 */ /* 0x001e240000000800 */
        /* <DEDUP_REMOVED lines=9> */
.L_x_378:
[----:B------:R-:W3:Y:S01]  /*148e0*/  LDC.64 R26, c[0x0][0x640] ;  /* 0x00019000ff1a7b82 */ /* 0x000ee20000000a00 */
[-CC-:B--2---:R-:W-:Y:S01]  /*148f0*/  SHF.R.U64 R13, R8, R0.reuse, R9.reuse ;  /* 0x00000000080d7219 */ /* 0x184fe20000001209 */
[----:B-1----:R-:W-:Y:S01]  /*14900*/  IMAD.MOV R7, RZ, RZ, -R16 ;  /* 0x000000ffff077224 */ /* 0x002fe200078e0a10 */
[----:B------:R-:W-:Y:S01]  /*14910*/  SHF.R.U32.HI R0, RZ, R0, R9 ;  /* 0x00000000ff007219 */ /* 0x000fe20000011609 */
[----:B------:R-:W-:Y:S01]  /*14920*/  IMAD.MOV.U32 R16, RZ, RZ, R18 ;  /* 0x000000ffff107224 */ /* 0x000fe200078e0012 */
[----:B0-----:R-:W-:Y:S01]  /*14930*/  IADD3 R3, P0, RZ, -R13, RZ ;  /* 0x8000000dff037210 */ /* 0x001fe20007f1e0ff */
[----:B------:R-:W-:Y:S01]  /*14940*/  ULDC UR4, c[0x0][0x154] ;  /* 0x0000550000047ab9 */ /* 0x000fe20000000800 */
[----:B------:R-:W-:Y:S01]  /*14950*/  IMAD R22, R19, R7, R12 ;  /* 0x0000000713167224 */ /* 0x000fe200078e020c */
[----:B------:R-:W0:Y:S01]  /*14960*/  LDC R6, c[0x0][0x618] ;  /* 0x00018600ff067b82 */ /* 0x000e220000000800 */
[----:B------:R-:W-:Y:S02]  /*14970*/  IMAD.MOV.U32 R7, RZ, RZ, 0x1 ;  /* 0x00000001ff077424 */ /* 0x000fe400078e00ff */
[----:B------:R-:W-:-:S04]  /*14980*/  IMAD.X R5, RZ, RZ, ~R0, P0 ;  /* 0x000000ffff057224 */ /* 0x000fc800000e0e00 */
[-C--:B------:R-:W-:Y:S01]  /*14990*/  IMAD R0, R5, R14.reuse, RZ ;  /* 0x0000000e05007224 */ /* 0x080fe200078e02ff */
[----:B------:R-:W1:Y:S01]  /*149a0*/  LDC R8, c[0x0][0x608] ;  /* 0x00018200ff087b82 */ /* 0x000e620000000800 */
[----:B------:R-:W-:-:S04]  /*149b0*/  IMAD.WIDE.U32 R4, R3, R14, R16 ;  /* 0x0000000e03047225 */ /* 0x000fc800078e0010 */
[----:B------:R-:W-:Y:S01]  /*149c0*/  IMAD R3, R3, R15, R0 ;  /* 0x0000000f03037224 */ /* 0x000fe200078e0200 */
[----:B------:R-:W-:Y:S02]  /*149d0*/  I2FP.F32.U32 R0, R20 ;  /* 0x0000001400007245 */ /* 0x000fe40000201000 */
[----:B------:R-:W2:Y:S01]  /*149e0*/  LDC R24, c[0x0][0x658] ;  /* 0x00019600ff187b82 */ /* 0x000ea20000000800 */
[----:B------:R-:W-:Y:S01]  /*149f0*/  IMAD.IADD R3, R5, 0x1, R3 ;  /* 0x0000000105037824 */ /* 0x000fe200078e0203 */
[----:B---3--:R-:W-:Y:S01]  /*14a00*/  ISETP.NE.U32.AND P0, PT, R26, RZ, PT ;  /* 0x000000ff1a00720c */ /* 0x008fe20003f05070 */
[----:B------:R-:W-:Y:S01]  /*14a10*/  FMUL R0, R0, UR4 ;  /* 0x0000000400007c20 */ /* 0x000fe20008400000 */
[----:B------:R-:W-:Y:S02]  /*14a20*/  IMAD.MOV.U32 R5, RZ, RZ, -0x1 ;  /* 0xffffffffff057424 */ /* 0x000fe400078e00ff */
[----:B------:R-:W-:Y:S01]  /*14a30*/  ISETP.NE.AND.EX P0, PT, R27, RZ, PT, P0 ;  /* 0x000000ff1b00720c */ /* 0x000fe20003f05300 */
[----:B------:R3:W4:Y:S01]  /*14a40*/  F2I.U32.TRUNC.NTZ R15, R0 ;  /* 0x00000000000f7305 */ /* 0x000722000020f000 */
[----:B------:R-:W3:Y:S01]  /*14a50*/  LDC R21, c[0x0][0x148] ;  /* 0x00005200ff157b82 */ /* 0x000ee20000000800 */
[----:B0-----:R-:W-:-:S02]  /*14a60*/  SHF.R.U64 R12, R4, R6, R3 ;  /* 0x00000006040c7219 */ /* 0x001fc40000001203 */
[----:B------:R-:W-:-:S05]  /*14a70*/  SHF.R.U32.HI R3, RZ, R6, R3 ;  /* 0x00000006ff037219 */ /* 0x000fca0000011603 */
[----:B------:R-:W0:Y:S01]  /*14a80*/  LDC R16, c[0x0][0x600] ;  /* 0x00018000ff107b82 */ /* 0x000e220000000800 */
[-CC-:B-1----:R-:W-:Y:S02]  /*14a90*/  SHF.R.U64 R10, R12, R8.reuse, R3.reuse ;  /* 0x000000080c0a7219 */ /* 0x182fe40000001203 */
[----:B------:R-:W-:-:S05]  /*14aa0*/  SHF.R.U32.HI R3, RZ, R8, R3 ;  /* 0x00000008ff037219 */ /* 0x000fca0000011603 */
[----:B------:R-:W1:Y:S01]  /*14ab0*/  LDC R25, c[0x0][0x648] ;  /* 0x00019200ff197b82 */ /* 0x000e620000000800 */
[-C--:B--2---:R-:W-:Y:S02]  /*14ac0*/  SHF.L.U32 R4, R5, R24.reuse, RZ ;  /* 0x0000001805047219 */ /* 0x084fe400000006ff */
[-CC-:B------:R-:W-:Y:S02]  /*14ad0*/  SHF.R.U64 R14, R10, R24.reuse, R3.reuse ;  /* 0x000000180a0e7219 */ /* 0x180fe40000001203 */
[----:B------:R-:W-:Y:S02]  /*14ae0*/  SHF.R.U32.HI R5, RZ, R24, R3 ;  /* 0x00000018ff057219 */ /* 0x000fe40000011603 */
[----:B------:R-:W-:Y:S01]  /*14af0*/  LOP3.LUT R19, RZ, R4, RZ, 0x33, !PT ;  /* 0x00000004ff137212 */ /* 0x000fe200078e33ff */
[----:B------:R-:W2:Y:S01]  /*14b00*/  LDC R28, c[0x0][0x638] ;  /* 0x00018e00ff1c7b82 */ /* 0x000ea20000000800 */
[----:B------:R-:W-:Y:S01]  /*14b10*/  SHF.L.U32 R24, R7, R24, RZ ;  /* 0x0000001807187219 */ /* 0x000fe200000006ff */
[----:B------:R-:W-:-:S06]  /*14b20*/  IMAD.MOV.U32 R4, RZ, RZ, R14 ;  /* 0x000000ffff047224 */ /* 0x000fcc00078e000e */
[----:B------:R-:W0:Y:S01]  /*14b30*/  LDC R29, c[0x0][0x610] ;  /* 0x00018400ff1d7b82 */ /* 0x000e220000000800 */
[----:B----4-:R-:W-:Y:S05]  /*14b40*/  @!P0 BRA `(.L_x_379) ;  /* 0x0000000000288947 */ /* 0x010fea0003800000 */
[----:B------:R-:W4:Y:S02]  /*14b50*/  LDC R3, c[0x0][0x64c] ;  /* 0x00019300ff037b82 */ /* 0x000f240000000800 */
[----:B----4-:R-:W-:-:S05]  /*14b60*/  IADD3 R3, P0, R14, R3, RZ ;  /* 0x000000030e037210 */ /* 0x010fca0007f1e0ff */
        /* <DEDUP_REMOVED lines=8> */
.L_x_379:
[----:B------:R-:W4:Y:S01]  /*14bf0*/  LDC R3, c[0x0][0x65c] ;  /* 0x00019700ff037b82 */ /* 0x000f220000000800 */
[----:B-1-3--:R-:W-:Y:S01]  /*14c00*/  SHF.R.U64 R0, R4, R25, R5 ;  /* 0x0000001904007219 */ /* 0x00afe20000001205 */
[----:B0-----:R-:W-:Y:S01]  /*14c10*/  VIADD R5, R16, 0xffffffff ;  /* 0xffffffff10057836 */ /* 0x001fe20000000000 */
[----:B------:R-:W-:Y:S01]  /*14c20*/  LOP3.LUT R19, R10, R19, RZ, 0xc0, !PT ;  /* 0x000000130a137212 */ /* 0x000fe200078ec0ff */
[----:B------:R-:W-:-:S03]  /*14c30*/  IMAD.MOV R15, RZ, RZ, -R15 ;  /* 0x000000ffff0f7224 */ /* 0x000fc600078e0a0f */
[----:B------:R-:W-:Y:S01]  /*14c40*/  LOP3.LUT R5, R12, R5, RZ, 0xc0, !PT ;  /* 0x000000050c057212 */ /* 0x000fe200078ec0ff */
[----:B------:R-:W-:Y:S01]  /*14c50*/  IMAD R19, R24, R0, R19 ;  /* 0x0000000018137224 */ /* 0x000fe200078e0213 */
[----:B----4-:R-:W-:Y:S01]  /*14c60*/  ISETP.NE.AND P0, PT, R3, 0x1, PT ;  /* 0x000000010300780c */ /* 0x010fe20003f05270 */
[----:B------:R-:W-:-:S04]  /*14c70*/  IMAD.MOV R3, RZ, RZ, -R0 ;  /* 0x000000ffff037224 */ /* 0x000fc800078e0a00 */
[----:B--2---:R-:W-:Y:S02]  /*14c80*/  IMAD R0, R3, R28, R14 ;  /* 0x0000001c03007224 */ /* 0x004fe400078e020e */
[----:B------:R-:W-:Y:S02]  /*14c90*/  IMAD.MOV.U32 R3, RZ, RZ, 0x1 ;  /* 0x00000001ff037424 */ /* 0x000fe400078e00ff */
[----:B------:R-:W-:Y:S02]  /*14ca0*/  IMAD R4, R0, R16, R5 ;  /* 0x0000001000047224 */ /* 0x000fe400078e0205 */
[----:B------:R-:W-:Y:S01]  /*14cb0*/  IMAD.MOV.U32 R16, RZ, RZ, R13 ;  /* 0x000000ffff107224 */ /* 0x000fe200078e000d */
[----:B------:R-:W-:Y:S01]  /*14cc0*/  PRMT R0, R3, 0x7610, R0 ;  /* 0x0000761003007816 */ /* 0x000fe20000000000 */
[----:B------:R-:W-:-:S04]  /*14cd0*/  @P0 IMAD R22, R21, R15, R20 ;  /* 0x0000000f15160224 */ /* 0x000fc800078e0214 */
[----:B------:R-:W-:-:S05]  /*14ce0*/  IMAD R19, R19, R29, R22 ;  /* 0x0000001d13137224 */ /* 0x000fca00078e0216 */
[----:B------:R-:W-:Y:S02]  /*14cf0*/  SEL R22, R4, R19, !P0 ;  /* 0x0000001304167207 */ /* 0x000fe40004000000 */
[----:B------:R-:W-:-:S07]  /*14d00*/  SEL R19, R19, R4, !P0 ;  /* 0x0000000413137207 */ /* 0x000fce0004000000 */
.L_x_377:
[----:B------:R-:W-:-:S13]  /*14d10*/  LOP3.LUT P0, RZ, R0, 0xff, RZ, 0xc0, !PT ;  /* 0x000000ff00ff7812 */ /* 0x000fda000780c0ff */
[----:B------:R-:W-:Y:S05]  /*14d20*/  @P0 BRA `(.L_x_380) ;  /* 0xfffffec000740947 */ /* 0x000fea000383ffff */
[----:B------:R-:W-:Y:S05]  /*14d30*/  EXIT ;  /* 0x000000000000794d */ /* 0x000fea0003800000 */
.L_x_3:
[----:B0-----:R-:W-:Y:S01]  /*14d40*/  ULDC.64 UR4, c[0x0][0x650] ;  /* 0x0001940000047ab9 */ /* 0x001fe20000000a00 */
        /* <DEDUP_REMOVED lines=25> */
.L_x_382:
[--C-:B------:R-:W-:Y:S01]  /*14ee0*/  SHF.R.U64 R12, R10, R14, R11.reuse ;  /* 0x0000000e0a0c7219 */ /* 0x100fe2000000120b */
[----:B------:R-:W0:Y:S01]  /*14ef0*/  LDC R22, c[0x0][0x618] ;  /* 0x00018600ff167b82 */ /* 0x000e220000000800 */
[----:B------:R-:W-:Y:S01]  /*14f00*/  I2FP.F32.U32 R6, R4 ;  /* 0x0000000400067245 */ /* 0x000fe20000201000 */
[----:B------:R-:W-:Y:S01]  /*14f10*/  ULDC UR4, c[0x0][0x150] ;  /* 0x0000540000047ab9 */ /* 0x000fe20000000800 */
[----:B------:R-:W-:Y:S01]  /*14f20*/  SHF.R.U32.HI R5, RZ, R14, R11 ;  /* 0x0000000eff057219 */ /* 0x000fe2000001160b */
[----:B------:R-:W-:Y:S01]  /*14f30*/  IMAD.MOV.U32 R16, RZ, RZ, R18 ;  /* 0x000000ffff107224 */ /* 0x000fe200078e0012 */
[----:B------:R-:W-:Y:S01]  /*14f40*/  IADD3 R9, P0, RZ, -R12, RZ ;  /* 0x8000000cff097210 */ /* 0x000fe20007f1e0ff */
[----:B------:R-:W-:Y:S01]  /*14f50*/  FMUL R11, R6, UR4 ;  /* 0x00000004060b7c20 */ /* 0x000fe20008400000 */
[----:B------:R-:W-:Y:S01]  /*14f60*/  ULDC UR4, c[0x0][0x154] ;  /* 0x0000550000047ab9 */ /* 0x000fe20000000800 */
[----:B------:R-:W1:Y:S02]  /*14f70*/  LDC.64 R24, c[0x0][0x640] ;  /* 0x00019000ff187b82 */ /* 0x000e640000000a00 */
[----:B------:R-:W-:-:S02]  /*14f80*/  IMAD.X R5, RZ, RZ, ~R5, P0 ;  /* 0x000000ffff057224 */ /* 0x000fc400000e0e05 */
[----:B------:R-:W2:Y:S01]  /*14f90*/  F2I.U32.TRUNC.NTZ R11, R11 ;  /* 0x0000000b000b7305 */ /* 0x000ea2000020f000 */
[----:B------:R-:W-:-:S03]  /*14fa0*/  IMAD.WIDE.U32 R6, R9, R20, R16 ;  /* 0x0000001409067225 */ /* 0x000fc600078e0010 */
[----:B------:R-:W3:Y:S01]  /*14fb0*/  LDC R13, c[0x0][0x144] ;  /* 0x00005100ff0d7b82 */ /* 0x000ee20000000800 */
[----:B------:R-:W-:-:S04]  /*14fc0*/  IMAD R8, R5, R20, RZ ;  /* 0x0000001405087224 */ /* 0x000fc800078e02ff */
[----:B------:R-:W-:Y:S02]  /*14fd0*/  IMAD R5, R9, R21, R8 ;  /* 0x0000001509057224 */ /* 0x000fe400078e0208 */
[----:B------:R-:W-:Y:S01]  /*14fe0*/  IMAD.MOV.U32 R8, RZ, RZ, -0x1 ;  /* 0xffffffffff087424 */ /* 0x000fe200078e00ff */
[----:B------:R-:W4:Y:S01]  /*14ff0*/  LDC R14, c[0x0][0x608] ;  /* 0x00018200ff0e7b82 */ /* 0x000f220000000800 */
[----:B------:R-:W-:Y:S01]  /*15000*/  IMAD.IADD R5, R7, 0x1, R5 ;  /* 0x0000000107057824 */ /* 0x000fe200078e0205 */
[----:B------:R-:W-:-:S04]  /*15010*/  I2FP.F32.U32 R7, R3 ;  /* 0x0000000300077245 */ /* 0x000fc80000201000 */
[-C--:B0-----:R-:W-:Y:S01]  /*15020*/  SHF.R.U64 R10, R6, R22.reuse, R5 ;  /* 0x00000016060a7219 */ /* 0x081fe20000001205 */
[----:B--2---:R-:W-:Y:S01]  /*15030*/  IMAD.MOV R6, RZ, RZ, -R11 ;  /* 0x000000ffff067224 */ /* 0x004fe200078e0a0b */
[----:B------:R-:W0:Y:S01]  /*15040*/  LDC R9, c[0x0][0x658] ;  /* 0x00019600ff097b82 */ /* 0x000e220000000800 */
[----:B-1----:R-:W-:Y:S01]  /*15050*/  ISETP.NE.U32.AND P0, PT, R24, RZ, PT ;  /* 0x000000ff1800720c */ /* 0x002fe20003f05070 */
[----:B------:R-:W-:Y:S01]  /*15060*/  FMUL R7, R7, UR4 ;  /* 0x0000000407077c20 */ /* 0x000fe20008400000 */
[----:B------:R-:W-:Y:S02]  /*15070*/  SHF.R.U32.HI R5, RZ, R22, R5 ;  /* 0x00000016ff057219 */ /* 0x000fe40000011605 */
[----:B------:R-:W-:-:S03]  /*15080*/  ISETP.NE.AND.EX P0, PT, R25, RZ, PT, P0 ;  /* 0x000000ff1900720c */ /* 0x000fc60003f05300 */
[----:B------:R-:W1:Y:S01]  /*15090*/  LDC R16, c[0x0][0x148] ;  /* 0x00005200ff107b82 */ /* 0x000e620000000800 */
[----:B---3--:R-:W-:Y:S02]  /*150a0*/  IMAD R21, R13, R6, R4 ;  /* 0x000000060d157224 */ /* 0x008fe400078e0204 */
[----:B------:R-:W-:-:S05]  /*150b0*/  IMAD.MOV.U32 R6, RZ, RZ, 0x1 ;  /* 0x00000001ff067424 */ /* 0x000fca00078e00ff */
[----:B------:R-:W2:Y:S01]  /*150c0*/  LDC R19, c[0x0][0x600] ;  /* 0x00018000ff137b82 */ /* 0x000ea20000000800 */
[-CC-:B----4-:R-:W-:Y:S02]  /*150d0*/  SHF.R.U64 R13, R10, R14.reuse, R5.reuse ;  /* 0x0000000e0a0d7219 */ /* 0x190fe40000001205 */
[----:B------:R-:W-:Y:S02]  /*150e0*/  SHF.R.U32.HI R4, RZ, R14, R5 ;  /* 0x0000000eff047219 */ /* 0x000fe40000011605 */
[----:B------:R3:W4:Y:S03]  /*150f0*/  F2I.U32.TRUNC.NTZ R14, R7 ;  /* 0x00000007000e7305 */ /* 0x000726000020f000 */
[----:B------:R-:W1:Y:S01]  /*15100*/  LDC R20, c[0x0][0x648] ;  /* 0x00019200ff147b82 */ /* 0x000e620000000800 */
[-C--:B0-----:R-:W-:Y:S02]  /*15110*/  SHF.R.U64 R15, R13, R9.reuse, R4 ;  /* 0x000000090d0f7219 */ /* 0x081fe40000001204 */
[----:B------:R-:W-:-:S02]  /*15120*/  SHF.L.U32 R8, R8, R9, RZ ;  /* 0x0000000908087219 */ /* 0x000fc400000006ff */
[-C--:B------:R-:W-:Y:S01]  /*15130*/  SHF.R.U32.HI R5, RZ, R9.reuse, R4 ;  /* 0x00000009ff057219 */ /* 0x080fe20000011604 */
[----:B------:R-:W-:Y:S01]  /*15140*/  IMAD.MOV.U32 R4, RZ, RZ, R15 ;  /* 0x000000ffff047224 */ /* 0x000fe200078e000f */
[----:B------:R-:W-:Y:S01]  /*15150*/  SHF.L.U32 R22, R6, R9, RZ ;  /* 0x0000000906167219 */ /* 0x000fe200000006ff */
[----:B------:R-:W0:Y:S01]  /*15160*/  LDC R23, c[0x0][0x638] ;  /* 0x00018e00ff177b82 */ /* 0x000e220000000800 */
[----:B------:R-:W-:-:S07]  /*15170*/  LOP3.LUT R26, RZ, R8, RZ, 0x33, !PT ;  /* 0x00000008ff1a7212 */ /* 0x000fce00078e33ff */
        /* <DEDUP_REMOVED lines=12> */
.L_x_383:
[----:B------:R-:W3:Y:S01]  /*15240*/  LDC R6, c[0x0][0x65c] ;  /* 0x00019700ff067b82 */ /* 0x000ee20000000800 */
[----:B-1----:R-:W-:Y:S01]  /*15250*/  SHF.R.U64 R5, R4, R20, R5 ;  /* 0x0000001404057219 */ /* 0x002fe20000001205 */
[----:B--2---:R-:W-:Y:S01]  /*15260*/  VIADD R7, R19, 0xffffffff ;  /* 0xffffffff13077836 */ /* 0x004fe20000000000 */
[----:B------:R-:W-:Y:S01]  /*15270*/  LOP3.LUT R4, R13, R26, RZ, 0xc0, !PT ;  /* 0x0000001a0d047212 */ /* 0x000fe200078ec0ff */
[----:B------:R-:W-:Y:S02]  /*15280*/  IMAD.MOV R14, RZ, RZ, -R14 ;  /* 0x000000ffff0e7224 */ /* 0x000fe400078e0a0e */
[----:B------:R-:W-:Y:S01]  /*15290*/  IMAD.MOV.U32 R8, RZ, RZ, R12 ;  /* 0x000000ffff087224 */ /* 0x000fe200078e000c */
[----:B------:R-:W-:Y:S01]  /*152a0*/  LOP3.LUT R10, R10, R7, RZ, 0xc0, !PT ;  /* 0x000000070a0a7212 */ /* 0x000fe200078ec0ff */
[----:B------:R-:W-:Y:S01]  /*152b0*/  IMAD R4, R22, R5, R4 ;  /* 0x0000000516047224 */ /* 0x000fe200078e0204 */
[----:B---3--:R-:W-:Y:S01]  /*152c0*/  ISETP.NE.AND P0, PT, R6, 0x1, PT ;  /* 0x000000010600780c */ /* 0x008fe20003f05270 */
[----:B------:R-:W-:-:S12]  /*152d0*/  IMAD.MOV R6, RZ, RZ, -R5 ;  /* 0x000000ffff067224 */ /* 0x000fd800078e0a05 */
[----:B------:R-:W-:Y:S02]  /*152e0*/  @P0 IMAD R21, R16, R14, R3 ;  /* 0x0000000e10150224 */ /* 0x000fe400078e0203 */
[----:B0-----:R-:W-:Y:S02]  /*152f0*/  IMAD R3, R6, R23, R15 ;  /* 0x0000001706037224 */ /* 0x001fe400078e020f */
[----:B------:R-:W-:Y:S02]  /*15300*/  IMAD R7, R4, R27, R21 ;  /* 0x0000001b04077224 */ /* 0x000fe400078e0215 */
[----:B------:R-:W-:Y:S02]  /*15310*/  IMAD R4, R3, R19, R10 ;  /* 0x0000001303047224 */ /* 0x000fe400078e020a */
[----:B------:R-:W-:-:S03]  /*15320*/  IMAD.MOV.U32 R6, RZ, RZ, 0x1 ;  /* 0x00000001ff067424 */ /* 0x000fc600078e00ff */
[----:B------:R-:W-:Y:S02]  /*15330*/  SEL R9, R4, R7, !P0 ;  /* 0x0000000704097207 */ /* 0x000fe40004000000 */
[----:B------:R-:W-:-:S07]  /*15340*/  SEL R7, R7, R4, !P0 ;  /* 0x0000000407077207 */ /* 0x000fce0004000000 */
.L_x_381:
[----:B------:R-:W-:-:S08]  /*15350*/  NOP ;  /* 0x0000000000007918 */ /* 0x000fd00000000000 */
[----:B------:R-:W0:-:S00]  /*15360*/  USETMAXREG.DEALLOC.CTAPOOL 0x28 ;  /* 0x00000028000079c8 */ /* 0x000e0000080e0500 */
[----:B0-----:R-:W-:-:S13]  /*15370*/  ISETP.NE.AND P0, PT, R0, RZ, PT ;  /* 0x000000ff0000720c */ /* 0x001fda0003f05270 */
[----:B------:R-:W-:Y:S05]  /*15380*/  @P0 EXIT ;  /* 0x000000000000094d */ /* 0x000fea0003800000 */
[----:B------:R-:W-:Y:S01]  /*15390*/  LOP3.LUT P0, RZ, R6, 0xff, RZ, 0xc0, !PT ;  /* 0x000000ff06ff7812 */ /* 0x000fe2000780c0ff */
[----:B------:R-:W-:Y:S02]  /*153a0*/  IMAD.MOV.U32 R3, RZ, RZ, 0x1 ;  /* 0x00000001ff037424 */ /* 0x000fe400078e00ff */
[----:B------:R-:W-:-:S10]  /*153b0*/  IMAD.MOV.U32 R0, RZ, RZ, RZ ;  /* 0x000000ffff007224 */ /* 0x000fd400078e00ff */
[----:B------:R-:W-:Y:S05]  /*153c0*/  @!P0 BRA `(.L_x_384) ;  /* 0x0000000c00748947 */ /* 0x000fea0003800000 */
[----:B------:R-:W0:Y:S01]  /*153d0*/  LDC R0, c[0x0][0x28c] ;  /* 0x0000a300ff007b82 */ /* 0x000e220000000800 */
[----:B------:R-:W1:Y:S01]  /*153e0*/  S2R R4, SR_TID.X ;  /* 0x0000000000047919 */ /* 0x000e620000002100 */
[----:B------:R-:W-:Y:S01]  /*153f0*/  ULDC UR5, c[0x0][0x658] ;  /* 0x0001960000057ab9 */ /* 0x000fe20000000800 */
[----:B------:R-:W-:Y:S01]  /*15400*/  UMOV UR7, 0xffffffff ;  /* 0xffffffff00077882 */ /* 0x000fe20000000000 */
[----:B------:R-:W-:Y:S01]  /*15410*/  ULDC UR6, c[0x0][0xc] ;  /* 0x0000030000067ab9 */ /* 0x000fe20000000800 */
[----:B------:R-:W-:Y:S01]  /*15420*/  USHF.L.U32 UR9, UR7, UR5, URZ ;  /* 0x0000000507097299 */ /* 0x000fe2000800063f */
[----:B------:R-:W-:Y:S01]  /*15430*/  BSSY B0, `(.L_x_384) ;  /* 0x00000d6000007945 */ /* 0x000fe20003800000 */
[----:B------:R-:W-:Y:S01]  /*15440*/  UMOV UR8, 0x1 ;  /* 0x0000000100087882 */ /* 0x000fe20000000000 */
[----:B------:R-:W-:Y:S01]  /*15450*/  ULDC UR7, c[0x0][0x10] ;  /* 0x0000040000077ab9 */ /* 0x000fe20000000800 */
[----:B------:R-:W-:Y:S01]  /*15460*/  USHF.L.U32 UR5, UR8, UR5, URZ ;  /* 0x0000000508057299 */ /* 0x000fe2000800063f */
[----:B------:R-:W-:Y:S01]  /*15470*/  IMAD.MOV.U32 R11, RZ, RZ, 0x1 ;  /* 0x00000001ff0b7424 */ /* 0x000fe200078e00ff */
[----:B------:R-:W-:Y:S01]  /*15480*/  UIMAD.WIDE.U32 UR6, UR6, UR7, URZ ;  /* 0x00000007060672a5 */ /* 0x000fe2000f8e003f */
[----:B------:R-:W-:Y:S01]  /*15490*/  LOP3.LUT R16, R2, 0x2, RZ, 0xfc, !PT ;  /* 0x0000000202107812 */ /* 0x000fe200078efcff */
[----:B------:R-:W-:Y:S01]  /*154a0*/  ULDC UR8, c[0x0][0x14] ;  /* 0x0000050000087ab9 */ /* 0x000fe20000000800 */
[----:B------:R-:W-:Y:S01]  /*154b0*/  ULDC UR4, c[0x0][0x600] ;  /* 0x0001800000047ab9 */ /* 0x000fe20000000800 */
[----:B------:R-:W-:-:S02]  /*154c0*/  UIMAD.WIDE.U32 UR30, UR6, UR8, URZ ;  /* 0x00000008061e72a5 */ /* 0x000fc4000f8e003f */
[----:B------:R-:W-:Y:S02]  /*154d0*/  UIMAD UR7, UR7, UR8, URZ ;  /* 0x00000008070772a4 */ /* 0x000fe4000f8e023f */
[----:B------:R-:W-:Y:S02]  /*154e0*/  UIADD3 UR4, UR4, -0x1, URZ ;  /* 0xffffffff04047890 */ /* 0x000fe4000fffe03f */
[----:B------:R-:W-:Y:S02]  /*154f0*/  ULOP3.LUT UR6, URZ, UR9, URZ, 0x33, !UPT ;  /* 0x000000093f067292 */ /* 0x000fe4000f8e333f */
[----:B------:R-:W-:Y:S01]  /*15500*/  UIADD3 UR7, UR31, UR7, URZ ;  /* 0x000000071f077290 */ /* 0x000fe2000fffe03f */
[----:B0-----:R-:W-:Y:S01]  /*15510*/  VIADD R0, R0, 0x7f ;  /* 0x0000007f00007836 */ /* 0x001fe20000000000 */
[----:B------:R-:W-:-:S04]  /*15520*/  ULDC.64 UR38, c[0x0][0x198] ;  /* 0x0000660000267ab9 */ /* 0x000fc80000000a00 */
[----:B------:R-:W-:-:S04]  /*15530*/  SHF.R.S32.HI R3, RZ, 0x1f, R0 ;  /* 0x0000001fff037819 */ /* 0x000fc80000011400 */
[----:B------:R-:W-:Y:S01]  /*15540*/  LEA.HI R3, R3, R0, RZ, 0x7 ;  /* 0x0000000003037211 */ /* 0x000fe200078f38ff */
[----:B------:R-:W-:Y:S01]  /*15550*/  IMAD.MOV.U32 R0, RZ, RZ, RZ ;  /* 0x000000ffff007224 */ /* 0x000fe200078e00ff */
[C---:B-1----:R-:W-:Y:S02]  /*15560*/  LOP3.LUT P2, RZ, R4.reuse, 0x7f, RZ, 0xc0, !PT ;  /* 0x0000007f04ff7812 */ /* 0x042fe4000784c0ff */
[----:B------:R-:W-:Y:S01]  /*15570*/  SHF.R.S32.HI R13, RZ, 0x7, R3 ;  /* 0x00000007ff0d7819 */ /* 0x000fe20000011403 */
[----:B------:R-:W-:Y:S01]  /*15580*/  IMAD.MOV.U32 R3, RZ, RZ, 0x1 ;  /* 0x00000001ff037424 */ /* 0x000fe200078e00ff */
[----:B------:R-:W-:-:S03]  /*15590*/  LOP3.LUT P0, RZ, R4, 0x1f, RZ, 0xc0, !PT ;  /* 0x0000001f04ff7812 */ /* 0x000fc6000780c0ff */
[----:B------:R-:W-:Y:S01]  /*155a0*/  VIADD R10, R13, 0x1 ;  /* 0x000000010d0a7836 */ /* 0x000fe20000000000 */
[----:B------:R-:W-:-:S13]  /*155b0*/  PLOP3.LUT P0, PT, P0, P2, PT, 0x8a, 0x0 ;  /* 0x000000000000781c */ /* 0x000fda0000705172 */
.L_x_396:
[----:B------:R-:W-:-:S03]  /*155c0*/  UMOV UR8, 0xffffffff ;  /* 0xffffffff00087882 */ /* 0x000fc60000000000 */
[----:B------:R-:W-:Y:S05]  /*155d0*/  BRA.DIV UR8, `(.L_x_385) ;  /* 0x0000000e08947947 */ /* 0x000fea000b800000 */
[----:B------:R-:W-:-:S13]  /*155e0*/  ELECT P6, URZ, PT ;  /* 0x00000000003f782f */ /* 0x000fda00038c0000 */
.L_x_405:
[----:B------:R-:W0:Y:S01]  /*155f0*/  LDC R4, c[0x0][0x28c] ;  /* 0x0000a300ff047b82 */ /* 0x000e220000000800 */
[----:B------:R-:W-:Y:S01]  /*15600*/  BSSY B1, `(.L_x_386) ;  /* 0x0000043000017945 */ /* 0x000fe20003800000 */
[----:B0-----:R-:W-:-:S13]  /*15610*/  ISETP.LT.OR P6, PT, R4, 0x1, !P6 ;  /* 0x000000010400780c */ /* 0x001fda00077c1670 */
[----:B------:R-:W-:Y:S05]  /*15620*/  @P6 BRA `(.L_x_387) ;  /* 0x0000000400006947 */ /* 0x000fea0003800000 */
[----:B------:R-:W-:Y:S02]  /*15630*/  IMAD R14, R7, 0xc0, RZ ;  /* 0x000000c0070e7824 */ /* 0x000fe400078e02ff */
[----:B------:R-:W-:Y:S02]  /*15640*/  IMAD R15, R9, 0xb0, RZ ;  /* 0x000000b0090f7824 */ /* 0x000fe400078e02ff */
[----:B------:R-:W-:Y:S02]  /*15650*/  IMAD.MOV.U32 R20, RZ, RZ, RZ ;  /* 0x000000ffff147224 */ /* 0x000fe400078e00ff */
[----:B------:R-:W-:Y:S02]  /*15660*/  IMAD.MOV.U32 R4, RZ, RZ, R10 ;  /* 0x000000ffff047224 */ /* 0x000fe400078e000a */
[----:B------:R-:W-:Y:S02]  /*15670*/  IMAD.MOV.U32 R5, RZ, RZ, R3 ;  /* 0x000000ffff057224 */ /* 0x000fe400078e0003 */
[----:B------:R-:W-:-:S07]  /*15680*/  IMAD.MOV.U32 R6, RZ, RZ, R0 ;  /* 0x000000ffff067224 */ /* 0x000fce00078e0000 */
.L_x_391:
[----:B------:R-:W0:Y:S01]  /*15690*/  S2R R12, SR_CgaCtaId ;  /* 0x00000000000c7919 */ /* 0x000e220000008800 */
[----:B------:R-:W-:Y:S01]  /*156a0*/  MOV R7, 0x400 ;  /* 0x0000040000077802 */ /* 0x000fe20000000f00 */
[----:B------:R-:W1:Y:S03]  /*156b0*/  @!P2 LDC R9, c[0x0][0x500] ;  /* 0x00014000ff09ab82 */ /* 0x000e660000000800 */
[----:B0-----:R-:W-:Y:S02]  /*156c0*/  LEA R19, R12, R7, 0x18 ;  /* 0x000000070c137211 */ /* 0x001fe400078ec0ff */
[----:B------:R-:W-:-:S03]  /*156d0*/  SHF.L.U32 R7, R5, 0x1f, RZ ;  /* 0x0000001f05077819 */ /* 0x000fc600000006ff */
[----:B------:R-:W-:-:S04]  /*156e0*/  IMAD R12, R6, 0x8, R19 ;  /* 0x00000008060c7824 */ /* 0x000fc800078e0213 */
[----:B------:R-:W0:Y:S02]  /*156f0*/  SYNCS.PHASECHK.TRANS64.TRYWAIT P1, [R12+URZ+0x10], R7 ;  /* 0x000010070c0075a7 */ /* 0x000e24000802017f */
[----:B01----:R-:W-:Y:S05]  /*15700*/  @!P1 BRA `(.L_x_388) ;  /* 0x0000000c00689947 */ /* 0x003fea0003800000 */
.L_x_406:
[----:B0-----:R-:W-:Y:S01]  /*15710*/  PRMT R7, R16, 0x9910, RZ ;  /* 0x0000991010077816 */ /* 0x001fe200000000ff */
[----:B------:R0:W-:Y:S03]  /*15720*/  @!P2 SYNCS.ARRIVE.TRANS64 RZ, [R12+URZ], R9 ;  /* 0x000000090cffa9a7 */ /* 0x0001e6000800003f */
[----:B------:R-:W-:-:S13]  /*15730*/  ISETP.NE.AND P1, PT, R7, 0x2, PT ;  /* 0x000000020700780c */ /* 0x000fda0003f25270 */
[----:B0-----:R-:W-:Y:S05]  /*15740*/  @P1 BRA `(.L_x_389) ;  /* 0x0000000000041947 */ /* 0x001fea0003800000 */
[----:B------:R-:W-:Y:S01]  /*15750*/  BPT.TRAP 0x1 ;  /* 0x000000040000795c */ /* 0x000fe20000300000 */
.L_x_389:
[----:B------:R-:W-:Y:S05]  /*15760*/  @P0 BRA `(.L_x_390) ;  /* 0x0000000000040947 */ /* 0x000fea0003800000 */
[----:B------:R-:W-:Y:S01]  /*15770*/  BPT.TRAP 0x1 ;  /* 0x000000040000795c */ /* 0x000fe20000300000 */
.L_x_390:
[--C-:B------:R-:W-:Y:S01]  /*15780*/  IMAD R7, R6, 0xc000, R19.reuse ;  /* 0x0000c00006077824 */ /* 0x100fe200078e0213 */
[----:B------:R-:W-:Y:S01]  /*15790*/  R2UR UR34, R20 ;  /* 0x00000000142272ca */ /* 0x000fe200000e0000 */
[----:B------:R-:W-:Y:S01]  /*157a0*/  IMAD R19, R6, 0xb000, R19 ;  /* 0x0000b00006137824 */ /* 0x000fe200078e0213 */
[----:B------:R-:W-:Y:S01]  /*157b0*/  R2UR UR33, R12 ;  /* 0x000000000c2172ca */ /* 0x000fe200000e0000 */
[----:B------:R-:W-:Y:S01]  /*157c0*/  VIADD R4, R4, 0xffffffff ;  /* 0xffffffff04047836 */ /* 0x000fe20000000000 */
[----:B------:R-:W-:Y:S01]  /*157d0*/  R2UR UR24, R7 ;  /* 0x00000000071872ca */ /* 0x000fe200000e0000 */
[----:B------:R-:W-:Y:S01]  /*157e0*/  UIADD3 UR14, UP0, UR38, 0xf0, URZ ;  /* 0x000000f0260e7890 */ /* 0x000fe2000ff1e03f */
[----:B------:R-:W-:Y:S01]  /*157f0*/  R2UR UR8, R19 ;  /* 0x00000000130872ca */ /* 0x000fe200000e0000 */
[----:B------:R-:W-:Y:S01]  /*15800*/  UIADD3 UR40, UP1, UR38, 0x1f0, URZ ;  /* 0x000001f026287890 */ /* 0x000fe2000ff3e03f */
[----:B------:R-:W-:Y:S01]  /*15810*/  R2UR UR36, R8 ;  /* 0x00000000082472ca */ /* 0x000fe200000e0000 */
[----:B------:R-:W-:Y:S01]  /*15820*/  UIADD3.X UR15, URZ, UR39, URZ, UP0, !UPT ;  /* 0x000000273f0f7290 */ /* 0x000fe200087fe43f */
[----:B------:R-:W-:Y:S01]  /*15830*/  R2UR UR35, R14 ;  /* 0x000000000e2372ca */ /* 0x000fe200000e0000 */
[----:B------:R-:W-:Y:S01]  /*15840*/  UIADD3.X UR41, URZ, UR39, URZ, UP1, !UPT ;  /* 0x000000273f297290 */ /* 0x000fe20008ffe43f */
[----:B------:R-:W-:Y:S01]  /*15850*/  R2UR UR19, R15 ;  /* 0x000000000f1372ca */ /* 0x000fe200000e0000 */
[----:B------:R-:W-:Y:S01]  /*15860*/  UIADD3 UR26, UR34, 0x40, URZ ;  /* 0x00000040221a7890 */ /* 0x000fe2000fffe03f */
[----:B------:R-:W-:Y:S01]  /*15870*/  ISETP.GT.AND P3, PT, R4, 0x1, PT ;  /* 0x000000010400780c */ /* 0x000fe20003f64270 */
[----:B------:R-:W-:Y:S01]  /*15880*/  VIADD R6, R6, 0x1 ;  /* 0x0000000106067836 */ /* 0x000fe20000000000 */
[----:B------:R-:W-:Y:S01]  /*15890*/  UMOV UR22, 0x0 ;  /* 0x0000000000167882 */ /* 0x000fe20000000000 */
[----:B------:R-:W-:Y:S01]  /*158a0*/  UIADD3 UR32, UR24, 0x100, URZ ;  /* 0x0000010018207890 */ /* 0x000fe2000fffe03f */
[----:B------:R-:W-:Y:S01]  /*158b0*/  VIADD R20, R20, 0x80 ;  /* 0x0000008014147836 */ /* 0x000fe20000000000 */
[----:B------:R-:W-:Y:S01]  /*158c0*/  UIADD3 UR24, UR24, 0x6100, URZ ;  /* 0x0000610018187890 */ /* 0x000fe2000fffe03f */
[----:B------:R-:W-:Y:S01]  /*158d0*/  ISETP.NE.AND P1, PT, R6, 0x2, PT ;  /* 0x000000020600780c */ /* 0x000fe20003f25270 */
[----:B------:R-:W-:-:S02]  /*158e0*/  UIADD3 UR16, UR8, 0x18100, URZ ;  /* 0x0001810008107890 */ /* 0x000fc4000fffe03f */
[----:B------:R-:W-:Y:S01]  /*158f0*/  UIADD3 UR8, UR8, 0x1d900, URZ ;  /* 0x0001d90008087890 */ /* 0x000fe2000fffe03f */
[----:B------:R-:W-:Y:S01]  /*15900*/  SEL R12, RZ, 0x1, P1 ;  /* 0x00000001ff0c7807 */ /* 0x000fe20000800000 */
[----:B------:R-:W-:Y:S01]  /*15910*/  UMOV UR23, 0x10000000 ;  /* 0x1000000000177882 */ /* 0x000fe20000000000 */
[----:B------:R-:W-:Y:S01]  /*15920*/  UMOV UR25, UR33 ;  /* 0x0000002100197c82 */ /* 0x000fe20008000000 */
[----:B------:R-:W-:Y:S01]  /*15930*/  UMOV UR28, UR36 ;  /* 0x00000024001c7c82 */ /* 0x000fe20008000000 */
[----:B------:R-:W-:Y:S01]  /*15940*/  UMOV UR27, UR35 ;  /* 0x00000023001b7c82 */ /* 0x000fe20008000000 */
[----:B------:R-:W-:Y:S01]  /*15950*/  UMOV UR17, UR33 ;  /* 0x0000002100117c82 */ /* 0x000fe20008000000 */
[----:B------:R-:W-:Y:S01]  /*15960*/  UMOV UR18, UR34 ;  /* 0x0000002200127c82 */ /* 0x000fe20008000000 */
[----:B------:R-:W-:Y:S01]  /*15970*/  UMOV UR20, UR36 ;  /* 0x0000002400147c82 */ /* 0x000fe20008000000 */
[----:B------:R0:W-:Y:S01]  /*15980*/  UTMALDG.3D [UR32], [UR14], desc[UR22] ;  /* 0x000016200e0075b4 */ /* 0x0001e20008011000 */
[----:B------:R-:W-:Y:S01]  /*15990*/  UMOV UR9, UR33 ;  /* 0x0000002100097c82 */ /* 0x000fe20008000000 */
[----:B------:R-:W-:Y:S01]  /*159a0*/  UMOV UR11, UR19 ;  /* 0x00000013000b7c82 */ /* 0x000fe20008000000 */
[----:B------:R-:W-:Y:S01]  /*159b0*/  UMOV UR12, UR36 ;  /* 0x00000024000c7c82 */ /* 0x000fe20008000000 */
[----:B------:R-:W-:Y:S01]  /*159c0*/  UMOV UR10, UR26 ;  /* 0x0000001a000a7c82 */ /* 0x000fe20008000000 */
[----:B------:R-:W-:-:S02]  /*159d0*/  LOP3.LUT R5, R5, R12, RZ, 0x3c, !PT ;  /* 0x0000000c05057212 */ /* 0x000fc400078e3cff */
[----:B------:R-:W-:Y:S01]  /*159e0*/  SEL R6, R6, RZ, P1 ;  /* 0x000000ff06067207 */ /* 0x000fe20000800000 */
[----:B------:R0:W-:Y:S01]  /*159f0*/  UTMALDG.3D [UR24], [UR14], desc[UR22] ;  /* 0x000016180e0075b4 */ /* 0x0001e20008011000 */
[----:B------:R0:W-:Y:S01]  /*15a00*/  UTMALDG.3D [UR16], [UR40], desc[UR22] ;  /* 0x00001610280075b4 */ /* 0x0001e20008011000 */
[----:B------:R0:W-:Y:S02]  /*15a10*/  UTMALDG.3D [UR8], [UR40], desc[UR22] ;  /* 0x00001608280075b4 */ /* 0x0001e40008011000 */
[----:B0-----:R-:W-:Y:S05]  /*15a20*/  @P3 BRA `(.L_x_391) ;  /* 0xfffffffc00183947 */ /* 0x001fea000383ffff */
.L_x_387:
[----:B------:R-:W-:Y:S05]  /*15a30*/  BSYNC B1 ;  /* 0x0000000000017941 */ /* 0x000fea0003800000 */
.L_x_386:
[----:B------:R-:W-:Y:S01]  /*15a40*/  LOP3.LUT P3, RZ, R11, 0xff, RZ, 0xc0, !PT ;  /* 0x000000ff0bff7812 */ /* 0x000fe2000786c0ff */
[----:B------:R-:W-:Y:S01]  /*15a50*/  IMAD.IADD R0, R13, 0x1, R0 ;  /* 0x000000010d007824 */ /* 0x000fe200078e0200 */
[----:B------:R-:W-:Y:S01]  /*15a60*/  IADD3 R18, P4, R18, UR30, RZ ;  /* 0x0000001e12127c10 */ /* 0x000fe2000ff9e0ff */
[----:B------:R-:W-:Y:S01]  /*15a70*/  ULDC.64 UR8, c[0x0][0x650] ;  /* 0x0001940000087ab9 */ /* 0x000fe20000000a00 */
[----:B------:R-:W-:Y:S01]  /*15a80*/  BSSY B1, `(.L_x_392) ;  /* 0x000006e000017945 */ /* 0x000fe20003800000 */
[----:B------:R-:W-:Y:S01]  /*15a90*/  IMAD.MOV.U32 R7, RZ, RZ, -0x1 ;  /* 0xffffffffff077424 */ /* 0x000fe200078e00ff */
[----:B------:R-:W-:Y:S01]  /*15aa0*/  SHF.R.U32.HI R4, RZ, 0x1, R0 ;  /* 0x00000001ff047819 */ /* 0x000fe20000011600 */
[----:B------:R-:W-:Y:S01]  /*15ab0*/  IMAD.MOV.U32 R9, RZ, RZ, -0x1 ;  /* 0xffffffffff097424 */ /* 0x000fe200078e00ff */
[----:B------:R-:W-:Y:S01]  /*15ac0*/  ISETP.GT.U32.AND P1, PT, R0, 0x1, PT ;  /* 0x000000010000780c */ /* 0x000fe20003f24070 */
[----:B------:R-:W-:Y:S01]  /*15ad0*/  IMAD.MOV.U32 R8, RZ, RZ, -0x1 ;  /* 0xffffffffff087424 */ /* 0x000fe200078e00ff */
[----:B------:R-:W-:-:S02]  /*15ae0*/  LOP3.LUT R4, R4, 0x1, RZ, 0xc0, !PT ;  /* 0x0000000104047812 */ /* 0x000fc400078ec0ff */
[----:B------:R-:W-:Y:S01]  /*15af0*/  ISETP.LT.U32.AND P1, PT, R13, 0x2, P1 ;  /* 0x000000020d00780c */ /* 0x000fe20000f21070 */
[----:B------:R-:W0:Y:S01]  /*15b00*/  @P3 S2R R6, SR_CgaCtaId ;  /* 0x0000000000063919 */ /* 0x000e220000008800 */
[----:B------:R-:W-:Y:S02]  /*15b10*/  @P3 MOV R5, 0x400 ;  /* 0x0000040000053802 */ /* 0x000fe40000000f00 */
[----:B------:R-:W-:Y:S02]  /*15b20*/  IADD3.X R17, R17, UR7, RZ, P4, !PT ;  /* 0x0000000711117c10 */ /* 0x000fe4000a7fe4ff */
[----:B------:R-:W-:Y:S02]  /*15b30*/  ISETP.GE.U32.AND P4, PT, R18, UR8, PT ;  /* 0x0000000812007c0c */ /* 0x000fe4000bf86070 */
[----:B------:R-:W-:Y:S02]  /*15b40*/  LOP3.LUT R0, R0, 0x1, RZ, 0xc0, !PT ;  /* 0x0000000100007812 */ /* 0x000fe400078ec0ff */
[----:B------:R-:W-:-:S02]  /*15b50*/  PRMT R11, RZ, 0x7610, R11 ;  /* 0x00007610ff0b7816 */ /* 0x000fc4000000000b */
[----:B0-----:R-:W-:-:S04]  /*15b60*/  @P3 LEA R5, R6, R5, 0x18 ;  /* 0x0000000506053211 */ /* 0x001fc800078ec0ff */
[----:B------:R0:W-:Y:S01]  /*15b70*/  @P3 SYNCS.ARRIVE.TRANS64.A1T0 RZ, [R5+URZ+0x38], RZ ;  /* 0x000038ff05ff39a7 */ /* 0x0001e2000810003f */
[----:B------:R-:W-:Y:S02]  /*15b80*/  ISETP.NE.U32.AND P3, PT, R4, 0x1, PT ;  /* 0x000000010400780c */ /* 0x000fe40003f65070 */
[----:B------:R-:W-:Y:S02]  /*15b90*/  SEL R4, RZ, 0x1, !P1 ;  /* 0x00000001ff047807 */ /* 0x000fe40004800000 */
[----:B------:R-:W-:Y:S02]  /*15ba0*/  ISETP.GE.U32.AND.EX P1, PT, R17, UR9, PT, P4 ;  /* 0x0000000911007c0c */ /* 0x000fe4000bf26140 */
[----:B------:R-:W-:-:S04]  /*15bb0*/  ISETP.GT.U32.AND P3, PT, R13, 0x1, !P3 ;  /* 0x000000010d00780c */ /* 0x000fc80005f64070 */
[----:B0-----:R-:W-:-:S04]  /*15bc0*/  SEL R5, RZ, 0x1, !P3 ;  /* 0x00000001ff057807 */ /* 0x001fc80005800000 */
[--C-:B------:R-:W-:Y:S02]  /*15bd0*/  LOP3.LUT R3, R5, R3, R4.reuse, 0x96, !PT ;  /* 0x0000000305037212 */ /* 0x100fe400078e9604 */
[----:B------:R-:W-:Y:S01]  /*15be0*/  PRMT R4, RZ, 0x7610, R4 ;  /* 0x00007610ff047816 */ /* 0x000fe20000000004 */
[----:B------:R-:W-:Y:S06]  /*15bf0*/  @P1 BRA `(.L_x_393) ;  /* 0x0000000400581947 */ /* 0x000fec0003800000 */
[----:B------:R-:W-:Y:S01]  /*15c00*/  ULDC.64 UR8, c[0x0][0x628] ;  /* 0x00018a0000087ab9 */ /* 0x000fe20000000a00 */
[----:B------:R-:W0:Y:S01]  /*15c10*/  S2R R14, SR_CTAID.X ;  /* 0x00000000000e7919 */ /* 0x000e220000002500 */
[----:B------:R-:W-:Y:S01]  /*15c20*/  ISETP.NE.U32.AND P1, PT, RZ, UR8, PT ;  /* 0x00000008ff007c0c */ /* 0x000fe2000bf25070 */
[----:B------:R-:W-:Y:S01]  /*15c30*/  ULDC UR11, c[0x0][0x630] ;  /* 0x00018c00000b7ab9 */ /* 0x000fe20000000800 */
[----:B------:R-:W-:Y:S01]  /*15c40*/  IMAD.MOV.U32 R4, RZ, RZ, R18 ;  /* 0x000000ffff047224 */ /* 0x000fe200078e0012 */
[----:B------:R-:W1:Y:S01]  /*15c50*/  S2R R12, SR_CTAID.Y ;  /* 0x00000000000c7919 */ /* 0x000e620000002600 */
[----:B------:R-:W-:Y:S01]  /*15c60*/  ISETP.NE.AND.EX P1, PT, RZ, UR9, PT, P1 ;  /* 0x00000009ff007c0c */ /* 0x000fe2000bf25310 */
[----:B------:R-:W-:-:S12]  /*15c70*/  IMAD.MOV.U32 R5, RZ, RZ, R17 ;  /* 0x000000ffff057224 */ /* 0x000fd800078e0011 */
[----:B------:R-:W-:Y:S05]  /*15c80*/  @!P1 BRA `(.L_x_394) ;  /* 0x0000000000289947 */ /* 0x000fea0003800000 */
[----:B------:R-:W-:Y:S02]  /*15c90*/  ULDC UR10, c[0x0][0x634] ;  /* 0x00018d00000a7ab9 */ /* 0x000fe40000000800 */
[----:B------:R-:W-:-:S05]  /*15ca0*/  IADD3 R9, P1, R18, UR10, RZ ;  /* 0x0000000a12097c10 */ /* 0x000fca000ff3e0ff */
[----:B------:R-:W-:-:S04]  /*15cb0*/  IMAD.X R15, RZ, RZ, R17, P1 ;  /* 0x000000ffff0f7224 */ /* 0x000fc800008e0611 */
[----:B------:R-:W-:-:S04]  /*15cc0*/  IMAD.WIDE.U32 R6, R15, UR8, RZ ;  /* 0x000000080f067c25 */ /* 0x000fc8000f8e00ff */
[----:B------:R-:W-:-:S04]  /*15cd0*/  IMAD.WIDE.U32 R6, P1, R9, UR9, R6 ;  /* 0x0000000909067c25 */ /* 0x000fc8000f820006 */
[----:B------:R-:W-:-:S04]  /*15ce0*/  IMAD.WIDE.U32 R8, R9, UR8, RZ ;  /* 0x0000000809087c25 */ /* 0x000fc8000f8e00ff */
[----:B------:R-:W-:Y:S01]  /*15cf0*/  IMAD.X R5, RZ, RZ, RZ, P1 ;  /* 0x000000ffff057224 */ /* 0x000fe200008e06ff */
[----:B------:R-:W-:Y:S01]  /*15d00*/  IADD3 RZ, P1, R9, R6, RZ ;  /* 0x0000000609ff7210 */ /* 0x000fe20007f3e0ff */
[----:B------:R-:W-:-:S04]  /*15d10*/  IMAD.MOV.U32 R4, RZ, RZ, R7 ;  /* 0x000000ffff047224 */ /* 0x000fc800078e0007 */
[----:B------:R-:W-:-:S08]  /*15d20*/  IMAD.WIDE.U32.X R4, R15, UR9, R4, P1 ;  /* 0x000000090f047c25 */ /* 0x000fd000088e0404 */
.L_x_394:
[--C-:B------:R-:W-:Y:S01]  /*15d30*/  SHF.R.U64 R8, R4, UR11, R5.reuse ;  /* 0x0000000b04087c19 */ /* 0x100fe20008001205 */
[----:B------:R-:W-:Y:S01]  /*15d40*/  ULDC.64 UR8, c[0x0][0x620] ;  /* 0x0001880000087ab9 */ /* 0x000fe20000000a00 */
[----:B------:R-:W-:Y:S01]  /*15d50*/  SHF.R.U32.HI R4, RZ, UR11, R5 ;  /* 0x0000000bff047c19 */ /* 0x000fe20008011605 */
[----:B------:R-:W-:Y:S01]  /*15d60*/  IMAD.MOV.U32 R5, RZ, RZ, R17 ;  /* 0x000000ffff057224 */ /* 0x000fe200078e0011 */
[----:B------:R-:W-:Y:S01]  /*15d70*/  IADD3 R7, P1, RZ, -R8, RZ ;  /* 0x80000008ff077210 */ /* 0x000fe20007f3e0ff */
[----:B------:R-:W2:Y:S01]  /*15d80*/  LDC R25, c[0x0][0x144] ;  /* 0x00005100ff197b82 */ /* 0x000ea20000000800 */
[----:B0-----:R-:W-:Y:S01]  /*15d90*/  I2FP.F32.U32 R9, R14 ;  /* 0x0000000e00097245 */ /* 0x001fe20000201000 */
[----:B------:R-:W-:Y:S01]  /*15da0*/  ULDC.64 UR12, c[0x0][0x640] ;  /* 0x00019000000c7ab9 */ /* 0x000fe20000000a00 */
[----:B------:R-:W-:Y:S01]  /*15db0*/  ULDC UR10, c[0x0][0x608] ;  /* 0x00018200000a7ab9 */ /* 0x000fe20000000800 */
[----:B------:R-:W-:Y:S01]  /*15dc0*/  IMAD.X R4, RZ, RZ, ~R4, P1 ;  /* 0x000000ffff047224 */ /* 0x000fe200008e0e04 */
[----:B------:R-:W-:-:S03]  /*15dd0*/  ISETP.NE.U32.AND P1, PT, RZ, UR12, PT ;  /* 0x0000000cff007c0c */ /* 0x000fc6000bf25070 */
[----:B------:R-:W-:Y:S01]  /*15de0*/  IMAD R6, R4, UR8, RZ ;  /* 0x0000000804067c24 */ /* 0x000fe2000f8e02ff */
[----:B------:R-:W0:Y:S01]  /*15df0*/  LDC R19, c[0x0][0x148] ;  /* 0x00005200ff137b82 */ /* 0x000e220000000800 */
[----:B------:R-:W-:Y:S01]  /*15e00*/  IMAD.MOV.U32 R4, RZ, RZ, R18 ;  /* 0x000000ffff047224 */ /* 0x000fe200078e0012 */
[----:B------:R-:W-:-:S03]  /*15e10*/  ISETP.NE.AND.EX P1, PT, RZ, UR13, PT, P1 ;  /* 0x0000000dff007c0c */ /* 0x000fc6000bf25310 */
[----:B------:R-:W-:Y:S01]  /*15e20*/  IMAD.WIDE.U32 R4, R7, UR8, R4 ;  /* 0x0000000807047c25 */ /* 0x000fe2000f8e0004 */
[----:B------:R-:W-:-:S03]  /*15e30*/  ULDC UR8, c[0x0][0x150] ;  /* 0x0000540000087ab9 */ /* 0x000fc60000000800 */
[----:B------:R-:W-:Y:S02]  /*15e40*/  IMAD R7, R7, UR9, R6 ;  /* 0x0000000907077c24 */ /* 0x000fe4000f8e0206 */
[----:B------:R-:W-:Y:S01]  /*15e50*/  FMUL R6, R9, UR8 ;  /* 0x0000000809067c20 */ /* 0x000fe20008400000 */
[----:B------:R-:W-:Y:S01]  /*15e60*/  ULDC UR8, c[0x0][0x618] ;  /* 0x0001860000087ab9 */ /* 0x000fe20000000800 */
[----:B------:R-:W-:Y:S01]  /*15e70*/  ULDC UR9, c[0x0][0x154] ;  /* 0x0000550000097ab9 */ /* 0x000fe20000000800 */
[----:B------:R-:W-:-:S03]  /*15e80*/  IMAD.IADD R5, R5, 0x1, R7 ;  /* 0x0000000105057824 */ /* 0x000fc600078e0207 */
[----:B------:R-:W3:Y:S02]  /*15e90*/  F2I.U32.TRUNC.NTZ R6, R6 ;  /* 0x0000000600067305 */ /* 0x000ee4000020f000 */
[----:B------:R-:W-:Y:S02]  /*15ea0*/  SHF.R.U64 R9, R4, UR8, R5 ;  /* 0x0000000804097c19 */ /* 0x000fe40008001205 */
[----:B-1----:R-:W-:-:S05]  /*15eb0*/  I2FP.F32.U32 R4, R12 ;  /* 0x0000000c00047245 */ /* 0x002fca0000201000 */
[----:B------:R-:W-:Y:S01]  /*15ec0*/  FMUL R21, R4, UR9 ;  /* 0x0000000904157c20 */ /* 0x000fe20008400000 */
[----:B------:R-:W-:Y:S01]  /*15ed0*/  SHF.R.U32.HI R4, RZ, UR8, R5 ;  /* 0x00000008ff047c19 */ /* 0x000fe20008011605 */
[----:B------:R-:W-:-:S03]  /*15ee0*/  ULDC UR8, c[0x0][0x658] ;  /* 0x0001960000087ab9 */ /* 0x000fc60000000800 */
[--C-:B------:R-:W-:Y:S01]  /*15ef0*/  SHF.R.U64 R20, R9, UR10, R4.reuse ;  /* 0x0000000a09147c19 */ /* 0x100fe20008001204 */
[----:B------:R-:W1:Y:S01]  /*15f00*/  F2I.U32.TRUNC.NTZ R21, R21 ;  /* 0x0000001500157305 */ /* 0x000e62000020f000 */
[----:B------:R-:W-:Y:S01]  /*15f10*/  SHF.R.U32.HI R5, RZ, UR10, R4 ;  /* 0x0000000aff057c19 */ /* 0x000fe20008011604 */
[----:B---3--:R-:W-:-:S03]  /*15f20*/  IMAD.MOV R6, RZ, RZ, -R6 ;  /* 0x000000ffff067224 */ /* 0x008fc600078e0a06 */
[--C-:B------:R-:W-:Y:S01]  /*15f30*/  SHF.R.U64 R15, R20, UR8, R5.reuse ;  /* 0x00000008140f7c19 */ /* 0x100fe20008001205 */
[----:B--2---:R-:W-:Y:S01]  /*15f40*/  IMAD R14, R25, R6, R14 ;  /* 0x00000006190e7224 */ /* 0x004fe200078e020e */
[----:B------:R-:W-:-:S03]  /*15f50*/  SHF.R.U32.HI R23, RZ, UR8, R5 ;  /* 0x00000008ff177c19 */ /* 0x000fc60008011605 */
[----:B------:R-:W-:Y:S02]  /*15f60*/  IMAD.MOV.U32 R4, RZ, RZ, R15 ;  /* 0x000000ffff047224 */ /* 0x000fe400078e000f */
[----:B------:R-:W-:Y:S01]  /*15f70*/  IMAD.MOV.U32 R5, RZ, RZ, R23 ;  /* 0x000000ffff057224 */ /* 0x000fe200078e0017 */
[----:B------:R-:W-:Y:S06]  /*15f80*/  @!P1 BRA `(.L_x_395) ;  /* 0x0000000000289947 */ /* 0x000fec0003800000 */
[----:B------:R-:W-:Y:S02]  /*15f90*/  ULDC UR8, c[0x0][0x64c] ;  /* 0x0001930000087ab9 */ /* 0x000fe40000000800 */
[----:B------:R-:W-:-:S05]  /*15fa0*/  IADD3 R5, P1, R15, UR8, RZ ;  /* 0x000000080f057c10 */ /* 0x000fca000ff3e0ff */
[----:B------:R-:W-:-:S04]  /*15fb0*/  IMAD.X R23, RZ, RZ, R23, P1 ;  /* 0x000000ffff177224 */ /* 0x000fc800008e0617 */
[----:B------:R-:W-:-:S04]  /*15fc0*/  IMAD.WIDE.U32 R6, R23, UR12, RZ ;  /* 0x0000000c17067c25 */ /* 0x000fc8000f8e00ff */
[----:B------:R-:W-:-:S04]  /*15fd0*/  IMAD.WIDE.U32 R6, P1, R5, UR13, R6 ;  /* 0x0000000d05067c25 */ /* 0x000fc8000f820006 */
[----:B------:R-:W-:-:S04]  /*15fe0*/  IMAD.WIDE.U32 R4, R5, UR12, RZ ;  /* 0x0000000c05047c25 */ /* 0x000fc8000f8e00ff */
[----:B------:R-:W-:Y:S01]  /*15ff0*/  IMAD.MOV.U32 R4, RZ, RZ, R7 ;  /* 0x000000ffff047224 */ /* 0x000fe200078e0007 */
[----:B------:R-:W-:Y:S01]  /*16000*/  IADD3 RZ, P3, R5, R6, RZ ;  /* 0x0000000605ff7210 */ /* 0x000fe20007f7e0ff */
[----:B------:R-:W-:-:S04]  /*16010*/  IMAD.X R5, RZ, RZ, RZ, P1 ;  /* 0x000000ffff057224 */ /* 0x000fc800008e06ff */
[----:B------:R-:W-:-:S08]  /*16020*/  IMAD.WIDE.U32.X R4, R23, UR13, R4, P3 ;  /* 0x0000000d17047c25 */ /* 0x000fd000098e0404 */
.L_x_395:
[----:B------:R-:W2:Y:S01]  /*16030*/  LDC R6, c[0x0][0x65c] ;  /* 0x00019700ff067b82 */ /* 0x000ea20000000800 */
[----:B------:R-:W-:Y:S01]  /*16040*/  ULDC UR8, c[0x0][0x648] ;  /* 0x0001920000087ab9 */ /* 0x000fe20000000800 */
[----:B------:R-:W-:Y:S01]  /*16050*/  LOP3.LUT R20, R20, UR6, RZ, 0xc0, !PT ;  /* 0x0000000614147c12 */ /* 0x000fe2000f8ec0ff */
[----:B-1----:R-:W-:Y:S01]  /*16060*/  IMAD.MOV R21, RZ, RZ, -R21 ;  /* 0x000000ffff157224 */ /* 0x002fe200078e0a15 */
[----:B------:R-:W-:Y:S01]  /*16070*/  SHF.R.U64 R5, R4, UR8, R5 ;  /* 0x0000000804057c19 */ /* 0x000fe20008001205 */
[----:B------:R-:W-:Y:S01]  /*16080*/  ULDC UR8, c[0x0][0x638] ;  /* 0x00018e0000087ab9 */ /* 0x000fe20000000800 */
[----:B------:R-:W-:-:S03]  /*16090*/  ULDC UR9, c[0x0][0x610] ;  /* 0x0001840000097ab9 */ /* 0x000fc60000000800 */
[----:B------:R-:W-:Y:S02]  /*160a0*/  IMAD.MOV R4, RZ, RZ, -R5 ;  /* 0x000000ffff047224 */ /* 0x000fe400078e0a05 */
[----:B------:R-:W-:Y:S02]  /*160b0*/  IMAD R5, R5, UR5, R20 ;  /* 0x0000000505057c24 */ /* 0x000fe4000f8e0214 */
[----:B------:R-:W-:Y:S01]  /*160c0*/  IMAD R15, R4, UR8, R15 ;  /* 0x00000008040f7c24 */ /* 0x000fe2000f8e020f */
[----:B------:R-:W-:Y:S01]  /*160d0*/  ULDC UR8, c[0x0][0x600] ;  /* 0x0001800000087ab9 */ /* 0x000fe20000000800 */
[----:B------:R-:W-:Y:S01]  /*160e0*/  IMAD.MOV.U32 R4, RZ, RZ, 0x1 ;  /* 0x00000001ff047424 */ /* 0x000fe200078e00ff */
[----:B--2---:R-:W-:Y:S02]  /*160f0*/  ISETP.NE.AND P1, PT, R6, 0x1, PT ;  /* 0x000000010600780c */ /* 0x004fe40003f25270 */
[----:B------:R-:W-:-:S05]  /*16100*/  LOP3.LUT R6, R9, UR4, RZ, 0xc0, !PT ;  /* 0x0000000409067c12 */ /* 0x000fca000f8ec0ff */
[----:B------:R-:W-:-:S06]  /*16110*/  IMAD R15, R15, UR8, R6 ;  /* 0x000000080f0f7c24 */ /* 0x000fcc000f8e0206 */
[----:B0-----:R-:W-:-:S04]  /*16120*/  @P1 IMAD R14, R19, R21, R12 ;  /* 0x00000015130e1224 */ /* 0x001fc800078e020c */
[----:B------:R-:W-:-:S05]  /*16130*/  IMAD R14, R5, UR9, R14 ;  /* 0x00000009050e7c24 */ /* 0x000fca000f8e020e */
[----:B------:R-:W-:Y:S02]  /*16140*/  SEL R9, R15, R14, !P1 ;  /* 0x0000000e0f097207 */ /* 0x000fe40004800000 */
[----:B------:R-:W-:-:S07]  /*16150*/  SEL R7, R14, R15, !P1 ;  /* 0x0000000f0e077207 */ /* 0x000fce0004800000 */
.L_x_393:
[----:B------:R-:W-:Y:S05]  /*16160*/  BSYNC B1 ;  /* 0x0000000000017941 */ /* 0x000fea0003800000 */
.L_x_392:
[----:B------:R-:W-:-:S13]  /*16170*/  LOP3.LUT P1, RZ, R4, 0xff, RZ, 0xc0, !PT ;  /* 0x000000ff04ff7812 */ /* 0x000fda000782c0ff */
[----:B------:R-:W-:Y:S05]  /*16180*/  @P1 BRA `(.L_x_396) ;  /* 0xfffffff4000c1947 */ /* 0x000fea000383ffff */
[----:B------:R-:W-:Y:S05]  /*16190*/  BSYNC B0 ;  /* 0x0000000000007941 */ /* 0x000fea0003800000 */
.L_x_384:
[----:B------:R-:W-:-:S03]  /*161a0*/  UMOV UR8, 0xffffffff ;  /* 0xffffffff00087882 */ /* 0x000fc60000000000 */
[----:B------:R-:W-:Y:S05]  /*161b0*/  BRA.DIV UR8, `(.L_x_397) ;  /* 0x0000000208d07947 */ /* 0x000fea000b800000 */
[----:B------:R-:W-:-:S13]  /*161c0*/  ELECT P6, URZ, PT ;  /* 0x00000000003f782f */ /* 0x000fda00038c0000 */
.L_x_409:
[----:B------:R-:W-:Y:S04]  /*161d0*/  BSSY B0, `(.L_x_398) ;  /* 0x0000019000007945 */ /* 0x000fe80003800000 */
[----:B------:R-:W-:Y:S05]  /*161e0*/  @!P6 BRA `(.L_x_399) ;  /* 0x00000000005ce947 */ /* 0x000fea0003800000 */
[----:B------:R-:W-:-:S04]  /*161f0*/  LOP3.LUT R2, R2, 0x2, RZ, 0xfc, !PT ;  /* 0x0000000202027812 */ /* 0x000fc800078efcff */
[----:B------:R-:W-:-:S13]  /*16200*/  ISETP.NE.AND P0, PT, R2, 0x3, PT ;  /* 0x000000030200780c */ /* 0x000fda0003f05270 */
[----:B------:R-:W-:Y:S05]  /*16210*/  @!P0 BRA `(.L_x_400) ;  /* 0x0000000000048947 */ /* 0x000fea0003800000 */
[----:B------:R-:W-:Y:S01]  /*16220*/  BPT.TRAP 0x1 ;  /* 0x000000040000795c */ /* 0x000fe20000300000 */
.L_x_400:
[----:B------:R-:W0:Y:S01]  /*16230*/  S2R R5, SR_CgaCtaId ;  /* 0x0000000000057919 */ /* 0x000e220000008800 */
[----:B------:R-:W-:Y:S02]  /*16240*/  MOV R2, 0x400 ;  /* 0x0000040000027802 */ /* 0x000fe40000000f00 */
[----:B------:R-:W-:Y:S02]  /*16250*/  SHF.L.U32 R4, R3, 0x1f, RZ ;  /* 0x0000001f03047819 */ /* 0x000fe400000006ff */
[----:B0-----:R-:W-:-:S05]  /*16260*/  LEA R5, R5, R2, 0x18 ;  /* 0x0000000205057211 */ /* 0x001fca00078ec0ff */
[----:B------:R-:W-:-:S04]  /*16270*/  VIADD R5, R5, 0x10 ;  /* 0x0000001005057836 */ /* 0x000fc80000000000 */
[C---:B------:R-:W-:Y:S02]  /*16280*/  IMAD R7, R0.reuse, 0x8, R5 ;  /* 0x0000000800077824 */ /* 0x040fe400078e0205 */
[----:B------:R-:W-:Y:S02]  /*16290*/  VIADD R0, R0, 0x1 ;  /* 0x0000000100007836 */ /* 0x000fe40000000000 */
[----:B------:R-:W0:Y:S03]  /*162a0*/  SYNCS.PHASECHK.TRANS64.TRYWAIT P0, [R7+URZ], R4 ;  /* 0x00000004070075a7 */ /* 0x000e26000800017f */
[----:B------:R-:W-:-:S04]  /*162b0*/  ISETP.NE.AND P1, PT, R0, 0x2, PT ;  /* 0x000000020000780c */ /* 0x000fc80003f25270 */
[----:B------:R-:W-:Y:S02]  /*162c0*/  SEL R2, RZ, 0x1, P1 ;  /* 0x00000001ff027807 */ /* 0x000fe40000800000 */
[----:B------:R-:W-:Y:S02]  /*162d0*/  SEL R0, R0, RZ, P1 ;  /* 0x000000ff00007207 */ /* 0x000fe40000800000 */
[----:B------:R-:W-:Y:S01]  /*162e0*/  LOP3.LUT R2, R3, R2, RZ, 0x3c, !PT ;  /* 0x0000000203027212 */ /* 0x000fe200078e3cff */
[----:B0-----:R-:W-:Y:S06]  /*162f0*/  @!P0 BRA `(.L_x_401) ;  /* 0x0000000000a08947 */ /* 0x001fec0003800000 */
.L_x_410:
[----:B------:R-:W-:Y:S01]  /*16300*/  IMAD R5, R0, 0x8, R5 ;  /* 0x0000000800057824 */ /* 0x000fe200078e0205 */
[----:B------:R-:W-:-:S07]  /*16310*/  SHF.L.U32 R0, R2, 0x1f, RZ ;  /* 0x0000001f02007819 */ /* 0x000fce00000006ff */
.L_x_402:
[----:B-1----:R1:W2:Y:S02]  /*16320*/  SYNCS.PHASECHK.TRANS64.TRYWAIT P0, [R5+URZ], R0 ;  /* 0x00000000050075a7 */ /* 0x0022a4000800017f */
[----:B--2---:R-:W-:Y:S05]  /*16330*/  @!P0 NANOSLEEP.SYNCS 0x989680 ;  /* 0x009896800000895d */ /* 0x004fea0003900000 */
[----:B------:R-:W2:Y:S02]  /*16340*/  @!P0 SYNCS.PHASECHK.TRANS64 P0, [R5+URZ], R0 ;  /* 0x00000000050085a7 */ /* 0x000ea4000800007f */
[----:B--2---:R-:W-:Y:S05]  /*16350*/  @!P0 BRA `(.L_x_402) ;  /* 0xfffffffc00f08947 */ /* 0x004fea000383ffff */
.L_x_399:
[----:B------:R-:W-:Y:S05]  /*16360*/  BSYNC B0 ;  /* 0x0000000000007941 */ /* 0x000fea0003800000 */
.L_x_398:
[----:B------:R-:W-:Y:S05]  /*16370*/  EXIT ;  /* 0x000000000000794d */ /* 0x000fea0003800000 */
.L_x_17:
[----:B----4-:R4:W0:Y:S02]  /*16380*/  SYNCS.PHASECHK.TRANS64.TRYWAIT P1, [R3+URZ], R0 ;  /* 0x00000000030075a7 */ /* 0x010824000802017f */
[----:B0-----:R-:W-:Y:S05]  /*16390*/  @!P1 NANOSLEEP.SYNCS 0x989680 ;  /* 0x009896800000995d */ /* 0x001fea0003900000 */
[----:B------:R-:W0:Y:S02]  /*163a0*/  @!P1 SYNCS.PHASECHK.TRANS64 P1, [R3+URZ], R0 ;  /* 0x00000000030095a7 */ /* 0x000e24000802007f */
[----:B0-----:R-:W-:Y:S05]  /*163b0*/  @!P1 BRA `(.L_x_17) ;  /* 0xfffffffc00f09947 */ /* 0x001fea000383ffff */
[----:B------:R-:W-:Y:S05]  /*163c0*/  BRA `(.L_x_16) ;  /* 0xfffffeac00887947 */ /* 0x000fea000383ffff */
.L_x_22:
[----:B--2---:R-:W-:-:S04]  /*163d0*/  IMAD.U32 R5, RZ, RZ, UR4 ;  /* 0x00000004ff057e24 */ /* 0x004fc8000f8e00ff */
[----:B------:R2:W3:Y:S03]  /*163e0*/  SYNCS.PHASECHK.TRANS64.TRYWAIT P1, [R5+URZ], R4 ;  /* 0x00000004050075a7 */ /* 0x0004e6000802017f */
[----:B---3--:R-:W-:Y:S05]  /*163f0*/  @!P1 NANOSLEEP.SYNCS 0x989680 ;  /* 0x009896800000995d */ /* 0x008fea0003900000 */
[----:B------:R-:W3:Y:S02]  /*16400*/  @!P1 SYNCS.PHASECHK.TRANS64 P1, [R5+URZ], R4 ;  /* 0x00000004050095a7 */ /* 0x000ee4000802007f */
[----:B---3--:R-:W-:Y:S05]  /*16410*/  @!P1 BRA `(.L_x_22) ;  /* 0xfffffffc00ec9947 */ /* 0x008fea000383ffff */
[----:B------:R-:W-:Y:S05]  /*16420*/  BRA `(.L_x_21) ;  /* 0xfffffef000907947 */ /* 0x000fea000383ffff */
.L_x_385:
[----:B------:R-:W-:Y:S01]  /*16430*/  BSSY B1, `(.L_x_403) ;  /* 0x0000006000017945 */ /* 0x000fe20003800000 */
[----:B------:R-:W-:-:S07]  /*16440*/  IMAD.MOV.U32 R15, RZ, RZ, -0x1 ;  /* 0xffffffffff0f7424 */ /* 0x000fce00078e00ff */
[----:B------:R-:W-:Y:S05]  /*16450*/  WARPSYNC.COLLECTIVE R15, `(.L_x_404) ;  /* 0x000000000f0c7348 */ /* 0x000fea0003c00000 */
[----:B------:R-:W-:Y:S02]  /*16460*/  ELECT P6, UR62, PT ;  /* 0x00000000003e782f */ /* 0x000fe400038c0000 */
[----:B------:R-:W-:Y:S01]  /*16470*/  MOV R14, UR62 ;  /* 0x0000003e000e7c02 */ /* 0x000fe20008000f00 */
[----:B------:R-:W-:Y:S10]  /*16480*/  ENDCOLLECTIVE ;  /* 0x000000000000791b */ /* 0x000ff40003800000 */
.L_x_404:
[----:B------:R-:W-:Y:S05]  /*16490*/  BSYNC B1 ;  /* 0x0000000000017941 */ /* 0x000fea0003800000 */
.L_x_403:
[----:B------:R-:W-:Y:S05]  /*164a0*/  BRA `(.L_x_405) ;  /* 0xfffffff000507947 */ /* 0x000fea000383ffff */
.L_x_388:
[----:B0-----:R0:W1:Y:S02]  /*164b0*/  SYNCS.PHASECHK.TRANS64.TRYWAIT P1, [R12+URZ+0x10], R7 ;  /* 0x000010070c0075a7 */ /* 0x001064000802017f */
[----:B-1----:R-:W-:Y:S05]  /*164c0*/  @!P1 NANOSLEEP.SYNCS 0x989680 ;  /* 0x009896800000995d */ /* 0x002fea0003900000 */
[----:B------:R-:W1:Y:S02]  /*164d0*/  @!P1 SYNCS.PHASECHK.TRANS64 P1, [R12+URZ+0x10], R7 ;  /* 0x000010070c0095a7 */ /* 0x000e64000802007f */
[----:B-1----:R-:W-:Y:S05]  /*164e0*/  @!P1 BRA `(.L_x_388) ;  /* 0xfffffffc00f09947 */ /* 0x002fea000383ffff */
[----:B------:R-:W-:Y:S05]  /*164f0*/  BRA `(.L_x_406) ;  /* 0xfffffff000847947 */ /* 0x000fea000383ffff */
.L_x_397:
[----:B------:R-:W-:Y:S01]  /*16500*/  BSSY B0, `(.L_x_407) ;  /* 0x0000006000007945 */ /* 0x000fe20003800000 */
[----:B------:R-:W-:-:S07]  /*16510*/  IMAD.MOV.U32 R15, RZ, RZ, -0x1 ;  /* 0xffffffffff0f7424 */ /* 0x000fce00078e00ff */
[----:B------:R-:W-:Y:S05]  /*16520*/  WARPSYNC.COLLECTIVE R15, `(.L_x_408) ;  /* 0x000000000f0c7348 */ /* 0x000fea0003c00000 */
[----:B------:R-:W-:Y:S02]  /*16530*/  ELECT P6, UR62, PT ;  /* 0x00000000003e782f */ /* 0x000fe400038c0000 */
[----:B------:R-:W-:Y:S01]  /*16540*/  MOV R14, UR62 ;  /* 0x0000003e000e7c02 */ /* 0x000fe20008000f00 */
[----:B------:R-:W-:Y:S10]  /*16550*/  ENDCOLLECTIVE ;  /* 0x000000000000791b */ /* 0x000ff40003800000 */
.L_x_408:
[----:B------:R-:W-:Y:S05]  /*16560*/  BSYNC B0 ;  /* 0x0000000000007941 */ /* 0x000fea0003800000 */
.L_x_407:
[----:B------:R-:W-:Y:S05]  /*16570*/  BRA `(.L_x_409) ;  /* 0xfffffffc00147947 */ /* 0x000fea000383ffff */
.L_x_401:
[----:B0-----:R0:W1:Y:S02]  /*16580*/  SYNCS.PHASECHK.TRANS64.TRYWAIT P0, [R7+URZ], R4 ;  /* 0x00000004070075a7 */ /* 0x001064000800017f */
[----:B-1----:R-:W-:Y:S05]  /*16590*/  @!P0 NANOSLEEP.SYNCS 0x989680 ;  /* 0x009896800000895d */ /* 0x002fea0003900000 */
[----:B------:R-:W1:Y:S02]  /*165a0*/  @!P0 SYNCS.PHASECHK.TRANS64 P0, [R7+URZ], R4 ;  /* 0x00000004070085a7 */ /* 0x000e64000800007f */
[----:B-1----:R-:W-:Y:S05]  /*165b0*/  @!P0 BRA `(.L_x_401) ;  /* 0xfffffffc00f08947 */ /* 0x002fea000383ffff */
[----:B------:R-:W-:Y:S05]  /*165c0*/  BRA `(.L_x_410) ;  /* 0xfffffffc004c7947 */ /* 0x000fea000383ffff */
.L_x_411:
[----:B------:R-:W-:-:S00]  /*165d0*/  BRA `(.L_x_411) ;  /* 0xfffffffc00fc7947 */ /* 0x000fc0000383ffff */
[----:B------:R-:W-:-:S00]  /*165e0*/  NOP ;  /* 0x0000000000007918 */ /* 0x000fc00000000000 */
        /* <DEDUP_REMOVED lines=9> */
.L_x_412:


//--------------------- .nv.global.init           --------------------------
	.section	.nv.global.init,"aw",@progbits
.nv.global.init:
	.type		$str$22,@object
	.size		$str$22,($str$23 - $str$22)
$str$22:
        /*0000*/ 	.byte	0x6b, 0x5f, 0x74, 0x69, 0x6c, 0x65, 0x5f, 0x63, 0x6f, 0x75, 0x6e, 0x74, 0x20, 0x3e, 0x3d, 0x20
        /*0010*/ 	.byte	0x31, 0x00
	.type		$str$23,@object
	.size		$str$23,(__unnamed_1 - $str$23)
$str$23:
        /*0012*/ 	.byte	0x2f, 0x74, 0x6d, 0x70, 0x2f, 0x63, 0x75, 0x74, 0x6c, 0x61, 0x73, 0x73, 0x5f, 0x73, 0x77, 0x65
        /*0022*/ 	.byte	0x65, 0x70, 0x5f, 0x73, 0x72, 0x63, 0x2f, 0x69, 0x6e, 0x63, 0x6c, 0x75, 0x64, 0x65, 0x2f, 0x63
        /*0032*/ 	.byte	0x75, 0x74, 0x6c, 0x61, 0x73, 0x73, 0x2f, 0x67, 0x65, 0x6d, 0x6d, 0x2f, 0x63, 0x6f, 0x6c, 0x6c
        /*0042*/ 	.byte	0x65, 0x63, 0x74, 0x69, 0x76, 0x65, 0x2f, 0x73, 0x6d, 0x39, 0x30, 0x5f, 0x6d, 0x6d, 0x61, 0x5f
        /*0052*/ 	.byte	0x74, 0x6d, 0x61, 0x5f, 0x67, 0x6d, 0x6d, 0x61, 0x5f, 0x73, 0x73, 0x5f, 0x77, 0x61, 0x72, 0x70
        /*0062*/ 	.byte	0x73, 0x70, 0x65, 0x63, 0x69, 0x61, 0x6c, 0x69, 0x7a, 0x65, 0x64, 0x2e, 0x68, 0x70, 0x70, 0x00
	.type		__unnamed_1,@object
	.size		__unnamed_1,(.L_0 - __unnamed_1)
__unnamed_1:
        /*0072*/ 	.byte	0x76, 0x6f, 0x69, 0x64, 0x20, 0x63, 0x75, 0x74, 0x6c, 0x61, 0x73, 0x73, 0x3a, 0x3a, 0x67, 0x65
        /* <DEDUP_REMOVED lines=180> */
        /*0bc2*/ 	.byte	0x6e, 0x74, 0x69, 0x74, 0x79, 0x5d, 0x00
.L_0:


//--------------------- .nv.shared._ZN7cutlass13device_kernelINS_4gemm6kernel13GemmUniversalIN4cute5tupleIJiiiiEEENS1_10collective13CollectiveMmaINS1_34MainloopSm90TmaGmmaWarpSpecializedILi2ENS5_IJNS4_1CILi1EEESB_SB_EEENS1_35KernelTmaWarpSpecializedCooperativeEEENS5_IJNSA_ILi192EEENSA_ILi176EEENSA_ILi128EEEEEENS_10bfloat16_tENS5_IJlSB_lEEESJ_SK_NS4_8TiledMMAINS4_8MMA_AtomIJNS4_4SM904GMMA27MMA_64x16x16_F32BF16BF16_SSILNSO_5MajorE0ELSQ_0ELNSO_7ScaleInE1ELSR_1EEEEEENS4_6LayoutINS5_IJNSA_ILi2EEESB_SB_EEENS5_IJSB_NSA_ILi0EEESX_EEEEENS5_IJNS4_10UnderscoreES10_S10_EEEEENS4_13SM90_TMA_LOADENS4_14ComposedLayoutINS4_7SwizzleILi3ELi4ELi3EEENS4_18smem_ptr_flag_bitsILi16EEENSU_INS5_IJNSA_ILi8EEENSA_ILi64EEEEEENS5_IJS1A_SB_EEEEEEEvNS4_8identityES13_S1E_vS1F_EENS_8epilogue10collective6detail29Sm90TmaWarpSpecializedAdapterINS1I_15DefaultEpilogueISJ_SK_SK_NS1H_6thread17LinearCombinationISJ_Li1EffLNS1M_9ScaleType4KindE0ELNS_15FloatRoundStyleE2ESJ_EENS1_15EpilogueDefaultEEEEEvvEEEEvNT_6ParamsE --------------------------
	.section	.nv.shared._ZN7cutlass13device_kernelINS_4gemm6kernel13GemmUniversalIN4cute5tupleIJiiiiEEENS1_10collective13CollectiveMmaINS1_34MainloopSm90TmaGmmaWarpSpecializedILi2ENS5_IJNS4_1CILi1EEESB_SB_EEENS1_35KernelTmaWarpSpecializedCooperativeEEENS5_IJNSA_ILi192EEENSA_ILi176EEENSA_ILi128EEEEEENS_10bfloat16_tENS5_IJlSB_lEEESJ_SK_NS4_8TiledMMAINS4_8MMA_AtomIJNS4_4SM904GMMA27MMA_64x16x16_F32BF16BF16_SSILNSO_5MajorE0ELSQ_0ELNSO_7ScaleInE1ELSR_1EEEEEENS4_6LayoutINS5_IJNSA_ILi2EEESB_SB_EEENS5_IJSB_NSA_ILi0EEESX_EEEEENS5_IJNS4_10UnderscoreES10_S10_EEEEENS4_13SM90_TMA_LOADENS4_14ComposedLayoutINS4_7SwizzleILi3ELi4ELi3EEENS4_18smem_ptr_flag_bitsILi16EEENSU_INS5_IJNSA_ILi8EEENSA_ILi64EEEEEENS5_IJS1A_SB_EEEEEEEvNS4_8identityES13_S1E_vS1F_EENS_8epilogue10collective6detail29Sm90TmaWarpSpecializedAdapterINS1I_15DefaultEpilogueISJ_SK_SK_NS1H_6thread17LinearCombinationISJ_Li1EffLNS1M_9ScaleType4KindE0ELNS_15FloatRoundStyleE2ESJ_EENS1_15EpilogueDefaultEEEEEvvEEEEvNT_6ParamsE,"aw",@nobits
	.sectionflags	@""
	.align	16
	.zero		1024


//--------------------- .nv.shared.reserved.0     --------------------------
	.section	.nv.shared.reserved.0,"aw",@nobits
	.weak		__nv_reservedSMEM_offset_0_alias
	.size		__nv_reservedSMEM_offset_0_alias, 0, 0
	.other		__nv_reservedSMEM_offset_0_alias,@"STO_CUDA_RESERVED_SHARED STV_DEFAULT"
__nv_reservedSMEM_offset_0_alias:
	.zero		0


//--------------------- .nv.global                --------------------------
	.section	.nv.global,"aw",@nobits
.nv.global:
	.type		_ZN40_INTERNAL_9660198f_4_k_cu_8e2e59e4_129294cute1_E,@object
	.size		_ZN40_INTERNAL_9660198f_4_k_cu_8e2e59e4_129294cute1_E,(_ZN40_INTERNAL_9660198f_4_k_cu_8e2e59e4_129294cuda3std3__45__cpo6cbeginE - _ZN40_INTERNAL_9660198f_4_k_cu_8e2e59e4_129294cute1_E)
_ZN40_INTERNAL_9660198f_4_k_cu_8e2e59e4_129294cute1_E:
	.zero		1
	.type		_ZN40_INTERNAL_9660198f_4_k_cu_8e2e59e4_129294cuda3std3__45__cpo6cbeginE,@object
	.size		_ZN40_INTERNAL_9660198f_4_k_cu_8e2e59e4_129294cuda3std3__45__cpo6cbeginE,(_ZN40_INTERNAL_9660198f_4_k_cu_8e2e59e4_129294cuda3std3__48in_placeE - _ZN40_INTERNAL_9660198f_4_k_cu_8e2e59e4_129294cuda3std3__45__cpo6cbeginE)
_ZN40_INTERNAL_9660198f_4_k_cu_8e2e59e4_129294cuda3std3__45__cpo6cbeginE:
	.zero		1
	.type		_ZN40_INTERNAL_9660198f_4_k_cu_8e2e59e4_129294cuda3std3__48in_placeE,@object
	.size		_ZN40_INTERNAL_9660198f_4_k_cu_8e2e59e4_129294cuda3std3__48in_placeE,(_ZN40_INTERNAL_9660198f_4_k_cu_8e2e59e4_129294cuda3std6ranges3__45__cpo9iter_moveE - _ZN40_INTERNAL_9660198f_4_k_cu_8e2e59e4_129294cuda3std3__48in_placeE)
_ZN40_INTERNAL_9660198f_4_k_cu_8e2e59e4_129294cuda3std3__48in_placeE:
	.zero		1
	.type		_ZN40_INTERNAL_9660198f_4_k_cu_8e2e59e4_129294cuda3std6ranges3__45__cpo9iter_moveE,@object
	.size		_ZN40_INTERNAL_9660198f_4_k_cu_8e2e59e4_129294cuda3std6ranges3__45__cpo9iter_moveE,(_ZN40_INTERNAL_9660198f_4_k_cu_8e2e59e4_129294cuda3std3__45__cpo5beginE - _ZN40_INTERNAL_9660198f_4_k_cu_8e2e59e4_129294cuda3std6ranges3__45__cpo9iter_moveE)
_ZN40_INTERNAL_9660198f_4_k_cu_8e2e59e4_129294cuda3std6ranges3__45__cpo9iter_moveE:
	.zero		1
	.type		_ZN40_INTERNAL_9660198f_4_k_cu_8e2e59e4_129294cuda3std3__45__cpo5beginE,@object
	.size		_ZN40_INTERNAL_9660198f_4_k_cu_8e2e59e4_129294cuda3std3__45__cpo5beginE,(_ZN40_INTERNAL_9660198f_4_k_cu_8e2e59e4_129294cuda3std3__442_GLOBAL__N__9660198f_4_k_cu_8e2e59e4_129296ignoreE - _ZN40_INTERNAL_9660198f_4_k_cu_8e2e59e4_129294cuda3std3__45__cpo5beginE)
_ZN40_INTERNAL_9660198f_4_k_cu_8e2e59e4_129294cuda3std3__45__cpo5beginE:
	.zero		1
	.type		_ZN40_INTERNAL_9660198f_4_k_cu_8e2e59e4_129294cuda3std3__442_GLOBAL__N__9660198f_4_k_cu_8e2e59e4_129296ignoreE,@object
	.size		_ZN40_INTERNAL_9660198f_4_k_cu_8e2e59e4_129294cuda3std3__442_GLOBAL__N__9660198f_4_k_cu_8e2e59e4_129296ignoreE,(_ZN40_INTERNAL_9660198f_4_k_cu_8e2e59e4_129294cute7productE - _ZN40_INTERNAL_9660198f_4_k_cu_8e2e59e4_129294cuda3std3__442_GLOBAL__N__9660198f_4_k_cu_8e2e59e4_129296ignoreE)
_ZN40_INTERNAL_9660198f_4_k_cu_8e2e59e4_129294cuda3std3__442_GLOBAL__N__9660198f_4_k_cu_8e2e59e4_129296ignoreE:
	.zero		1
	.type		_ZN40_INTERNAL_9660198f_4_k_cu_8e2e59e4_129294cute7productE,@object
	.size		_ZN40_INTERNAL_9660198f_4_k_cu_8e2e59e4_129294cute7productE,(_ZN40_INTERNAL_9660198f_4_k_cu_8e2e59e4_129294cuda3std3__45__cpo3endE - _ZN40_INTERNAL_9660198f_4_k_cu_8e2e59e4_129294cute7productE)
_ZN40_INTERNAL_9660198f_4_k_cu_8e2e59e4_129294cute7productE:
	.zero		1
	.type		_ZN40_INTERNAL_9660198f_4_k_cu_8e2e59e4_129294cuda3std3__45__cpo3endE,@object
	.size		_ZN40_INTERNAL_9660198f_4_k_cu_8e2e59e4_129294cuda3std3__45__cpo3endE,(_ZN40_INTERNAL_9660198f_4_k_cu_8e2e59e4_129294cuda3std3__419piecewise_constructE - _ZN40_INTERNAL_9660198f_4_k_cu_8e2e59e4_129294cuda3std3__45__cpo3endE)
_ZN40_INTERNAL_9660198f_4_k_cu_8e2e59e4_129294cuda3std3__45__cpo3endE:
	.zero		1
	.type		_ZN40_INTERNAL_9660198f_4_k_cu_8e2e59e4_129294cuda3std3__419piecewise_constructE,@object
	.size		_ZN40_INTERNAL_9660198f_4_k_cu_8e2e59e4_129294cuda3std3__419piecewise_constructE,(_ZN40_INTERNAL_9660198f_4_k_cu_8e2e59e4_129294cuda3std3__45__cpo4cendE - _ZN40_INTERNAL_9660198f_4_k_cu_8e2e59e4_129294cuda3std3__419piecewise_constructE)
_ZN40_INTERNAL_9660198f_4_k_cu_8e2e59e4_129294cuda3std3__419piecewise_constructE:
	.zero		1
	.type		_ZN40_INTERNAL_9660198f_4_k_cu_8e2e59e4_129294cuda3std3__45__cpo4cendE,@object
	.size		_ZN40_INTERNAL_9660198f_4_k_cu_8e2e59e4_129294cuda3std3__45__cpo4cendE,(_ZN40_INTERNAL_9660198f_4_k_cu_8e2e59e4_129294cuda3std6ranges3__45__cpo4swapE - _ZN40_INTERNAL_9660198f_4_k_cu_8e2e59e4_129294cuda3std3__45__cpo4cendE)
_ZN40_INTERNAL_9660198f_4_k_cu_8e2e59e4_129294cuda3std3__45__cpo4cendE:
	.zero		1
	.type		_ZN40_INTERNAL_9660198f_4_k_cu_8e2e59e4_129294cuda3std6ranges3__45__cpo4swapE,@object
	.size		_ZN40_INTERNAL_9660198f_4_k_cu_8e2e59e4_129294cuda3std6ranges3__45__cpo4swapE,(.L_8 - _ZN40_INTERNAL_9660198f_4_k_cu_8e2e59e4_129294cuda3std6ranges3__45__cpo4swapE)
_ZN40_INTERNAL_9660198f_4_k_cu_8e2e59e4_129294cuda3std6ranges3__45__cpo4swapE:
	.zero		1
.L_8:


//--------------------- .nv.constant0._ZN7cutlass13device_kernelINS_4gemm6kernel13GemmUniversalIN4cute5tupleIJiiiiEEENS1_10collective13CollectiveMmaINS1_34MainloopSm90TmaGmmaWarpSpecializedILi2ENS5_IJNS4_1CILi1EEESB_SB_EEENS1_35KernelTmaWarpSpecializedCooperativeEEENS5_IJNSA_ILi192EEENSA_ILi176EEENSA_ILi128EEEEEENS_10bfloat16_tENS5_IJlSB_lEEESJ_SK_NS4_8TiledMMAINS4_8MMA_AtomIJNS4_4SM904GMMA27MMA_64x16x16_F32BF16BF16_SSILNSO_5MajorE0ELSQ_0ELNSO_7ScaleInE1ELSR_1EEEEEENS4_6LayoutINS5_IJNSA_ILi2EEESB_SB_EEENS5_IJSB_NSA_ILi0EEESX_EEEEENS5_IJNS4_10UnderscoreES10_S10_EEEEENS4_13SM90_TMA_LOADENS4_14ComposedLayoutINS4_7SwizzleILi3ELi4ELi3EEENS4_18smem_ptr_flag_bitsILi16EEENSU_INS5_IJNSA_ILi8EEENSA_ILi64EEEEEENS5_IJS1A_SB_EEEEEEEvNS4_8identityES13_S1E_vS1F_EENS_8epilogue10collective6detail29Sm90TmaWarpSpecializedAdapterINS1I_15DefaultEpilogueISJ_SK_SK_NS1H_6thread17LinearCombinationISJ_Li1EffLNS1M_9ScaleType4KindE0ELNS_15FloatRoundStyleE2ESJ_EENS1_15EpilogueDefaultEEEEEvvEEEEvNT_6ParamsE --------------------------
	.section	.nv.constant0._ZN7cutlass13device_kernelINS_4gemm6kernel13GemmUniversalIN4cute5tupleIJiiiiEEENS1_10collective13CollectiveMmaINS1_34MainloopSm90TmaGmmaWarpSpecializedILi2ENS5_IJNS4_1CILi1EEESB_SB_EEENS1_35KernelTmaWarpSpecializedCooperativeEEENS5_IJNSA_ILi192EEENSA_ILi176EEENSA_ILi128EEEEEENS_10bfloat16_tENS5_IJlSB_lEEESJ_SK_NS4_8TiledMMAINS4_8MMA_AtomIJNS4_4SM904GMMA27MMA_64x16x16_F32BF16BF16_SSILNSO_5MajorE0ELSQ_0ELNSO_7ScaleInE1ELSR_1EEEEEENS4_6LayoutINS5_IJNSA_ILi2EEESB_SB_EEENS5_IJSB_NSA_ILi0EEESX_EEEEENS5_IJNS4_10UnderscoreES10_S10_EEEEENS4_13SM90_TMA_LOADENS4_14ComposedLayoutINS4_7SwizzleILi3ELi4ELi3EEENS4_18smem_ptr_flag_bitsILi16EEENSU_INS5_IJNSA_ILi8EEENSA_ILi64EEEEEENS5_IJS1A_SB_EEEEEEEvNS4_8identityES13_S1E_vS1F_EENS_8epilogue10collective6detail29Sm90TmaWarpSpecializedAdapterINS1I_15DefaultEpilogueISJ_SK_SK_NS1H_6thread17LinearCombinationISJ_Li1EffLNS1M_9ScaleType4KindE0ELNS_15FloatRoundStyleE2ESJ_EENS1_15EpilogueDefaultEEEEEvvEEEEvNT_6ParamsE,"a",@progbits
	.sectionflags	@""
	.align	4
.nv.constant0._ZN7cutlass13device_kernelINS_4gemm6kernel13GemmUniversalIN4cute5tupleIJiiiiEEENS1_10collective13CollectiveMmaINS1_34MainloopSm90TmaGmmaWarpSpecializedILi2ENS5_IJNS4_1CILi1EEESB_SB_EEENS1_35KernelTmaWarpSpecializedCooperativeEEENS5_IJNSA_ILi192EEENSA_ILi176EEENSA_ILi128EEEEEENS_10bfloat16_tENS5_IJlSB_lEEESJ_SK_NS4_8TiledMMAINS4_8MMA_AtomIJNS4_4SM904GMMA27MMA_64x16x16_F32BF16BF16_SSILNSO_5MajorE0ELSQ_0ELNSO_7ScaleInE1ELSR_1EEEEEENS4_6LayoutINS5_IJNSA_ILi2EEESB_SB_EEENS5_IJSB_NSA_ILi0EEESX_EEEEENS5_IJNS4_10UnderscoreES10_S10_EEEEENS4_13SM90_TMA_LOADENS4_14ComposedLayoutINS4_7SwizzleILi3ELi4ELi3EEENS4_18smem_ptr_flag_bitsILi16EEENSU_INS5_IJNSA_ILi8EEENSA_ILi64EEEEEENS5_IJS1A_SB_EEEEEEEvNS4_8identityES13_S1E_vS1F_EENS_8epilogue10collective6detail29Sm90TmaWarpSpecializedAdapterINS1I_15DefaultEpilogueISJ_SK_SK_NS1H_6thread17LinearCombinationISJ_Li1EffLNS1M_9ScaleType4KindE0ELNS_15FloatRoundStyleE2ESJ_EENS1_15EpilogueDefaultEEEEEvvEEEEvNT_6ParamsE:
	.zero		1664


//--------------------- SYMBOLS --------------------------

	.type		.nv.reservedSmem.offset0,@object
	.size		.nv.reservedSmem.offset0,0x4
	.type		__assertfail,@function
